def attn_fwd(
    Q,
    K,
    V,
    Out,
    Lse,
    sm_scale,
    stride_qz,
    stride_qh,
    stride_qm,
    stride_qk,
    stride_kz,
    stride_kh,
    stride_kn,
    stride_kk,
    stride_vz,
    stride_vh,
    stride_vn,
    stride_vk,
    stride_oz,
    stride_oh,
    stride_om,
    stride_ok,
    seqlen_q,
    seqlen_k,
    BLOCK_M: tl.constexpr,
    BLOCK_N: tl.constexpr,
    HEAD_DIM: tl.constexpr,
    CAUSAL: tl.constexpr,
):
    start_m = tl.program_id(0)
    off_hz = tl.program_id(1)
    q_off = off_hz * stride_qh
    k_off = off_hz * stride_kh
    v_off = off_hz * stride_vh
    offs_m = start_m * BLOCK_M + tl.arange(0, BLOCK_M)
    offs_d = tl.arange(0, HEAD_DIM)
    offs_n = tl.arange(0, BLOCK_N)
    q_ptrs = Q + q_off + offs_m[:, None] * stride_qm + offs_d[None, :] * stride_qk
    k_ptrs = K + k_off + offs_d[:, None] * stride_kk + offs_n[None, :] * stride_kn
    v_ptrs = V + v_off + offs_n[:, None] * stride_vn + offs_d[None, :] * stride_vk
    m_i = tl.full([BLOCK_M], float("-inf"), dtype=tl.float32)
    l_i = tl.zeros([BLOCK_M], dtype=tl.float32) + 1.0
    acc = tl.zeros([BLOCK_M, HEAD_DIM], dtype=tl.float32)
    q = tl.load(q_ptrs)
    acc, l_i, m_i = _attn_fwd_inner(
        acc,
        l_i,
        m_i,
        q,
        k_ptrs,
        v_ptrs,
        sm_scale,
        stride_kn,
        stride_vn,
        start_m,
        seqlen_k,
        BLOCK_M,
        BLOCK_N,
        HEAD_DIM,
        CAUSAL,
    )
    acc = acc / l_i[:, None]
    lse = m_i + tl.math.log2(l_i) / 1.4426950408889634
    o_ptrs = (
        Out
        + off_hz * stride_oh
        + offs_m[:, None] * stride_om
        + offs_d[None, :] * stride_ok
    )
    tl.store(o_ptrs, acc.to(Out.dtype.element_ty))
    tl.store(Lse + off_hz * seqlen_q + offs_m, lse)

# config = {"BLOCK_M": 32, "BLOCK_N": 64, "HEAD_DIM": 32, "arch": "sm_80", "causal": true, "dtype": "fp16", "num_stages": 4, "num_warps": 8}
# arch = sm_80


// ===== COMPILED SASS (sm_80) =====

	.target	sm_80

	.elftype	@"ET_EXEC"


//--------------------- .note.nv.tkinfo           --------------------------
	.section	.note.nv.tkinfo,"",@"SHT_NOTE"
	.sectionflags	@"SHF_NOTE_NV_TKINFO"
	.tkinfo
        /*0018*/ 	.word	0x00000002
        /*0030*/ 	.string	""
        /*0030*/ 	.string	"ptxas"
        /*0030*/ 	.string	"Cuda compilation tools, release 13.0, V13.0.88"
        /*0030*/ 	.string	"Build cuda_13.0.r13.0/compiler.36424714_0"
        /*0030*/ 	.string	"-v  -suppress-debug-info  -lineinfo  -arch sm_80 "



//--------------------- .note.nv.cuinfo           --------------------------
	.section	.note.nv.cuinfo,"",@"SHT_NOTE"
	.sectionflags	@"SHF_NOTE_NV_CUINFO"
        /*0018*/ 	.short	0x0002
        /*001a*/ 	.short	0x0050
        /*001c*/ 	.short	0x0082
	.zero		2


//--------------------- .nv.info                  --------------------------
	.section	.nv.info,"",@"SHT_CUDA_INFO"
	.align	4


	//----- nvinfo : EIATTR_REGCOUNT
	.align		4
        /*0000*/ 	.byte	0x04, 0x2f
        /*0002*/ 	.short	(.L_2 - .L_1)
	.align		4
.L_1:
        /*0004*/ 	.word	index@(attn_fwd)
        /*0008*/ 	.word	0x00000080


	//----- nvinfo : EIATTR_FRAME_SIZE
	.align		4
.L_2:
        /*000c*/ 	.byte	0x04, 0x11
        /*000e*/ 	.short	(.L_4 - .L_3)
	.align		4
.L_3:
        /*0010*/ 	.word	index@(attn_fwd)
        /*0014*/ 	.word	0x00000000


	//----- nvinfo : EIATTR_MIN_STACK_SIZE
	.align		4
.L_4:
        /*0018*/ 	.byte	0x04, 0x12
        /*001a*/ 	.short	(.L_6 - .L_5)
	.align		4
.L_5:
        /*001c*/ 	.word	index@(attn_fwd)
        /*0020*/ 	.word	0x00000000
.L_6:


//--------------------- .nv.info.attn_fwd         --------------------------
	.section	.nv.info.attn_fwd,"",@"SHT_CUDA_INFO"
	.sectionflags	@""
	.align	4


	//----- nvinfo : EIATTR_CUDA_API_VERSION
	.align		4
        /*0000*/ 	.byte	0x04, 0x37
        /*0002*/ 	.short	(.L_8 - .L_7)
.L_7:
        /*0004*/ 	.word	0x00000082


	//----- nvinfo : EIATTR_SW2861232_WAR
	.align		4
.L_8:
        /*0008*/ 	.byte	0x01, 0x35
	.zero		2


	//----- nvinfo : EIATTR_PARAM_CBANK
	.align		4
        /*000c*/ 	.byte	0x04, 0x0a
        /*000e*/ 	.short	(.L_10 - .L_9)
	.align		4
.L_9:
        /*0010*/ 	.word	index@(.nv.constant0.attn_fwd)
        /*0014*/ 	.short	0x0160
        /*0016*/ 	.short	0x0088


	//----- nvinfo : EIATTR_CBANK_PARAM_SIZE
	.align		4
.L_10:
        /*0018*/ 	.byte	0x03, 0x19
        /*001a*/ 	.short	0x0088


	//----- nvinfo : EIATTR_KPARAM_INFO
	.align		4
        /*001c*/ 	.byte	0x04, 0x17
        /*001e*/ 	.short	(.L_12 - .L_11)
.L_11:
        /*0020*/ 	.word	0x00000000
        /*0024*/ 	.short	0x0019
        /*0026*/ 	.short	0x0080
        /*0028*/ 	.byte	0x00, 0xf4, 0x21, 0x00


	//----- nvinfo : EIATTR_KPARAM_INFO
	.align		4
.L_12:
        /*002c*/ 	.byte	0x04, 0x17
        /*002e*/ 	.short	(.L_14 - .L_13)
.L_13:
        /*0030*/ 	.word	0x00000000
        /*0034*/ 	.short	0x0018
        /*0036*/ 	.short	0x0078
        /*0038*/ 	.byte	0x00, 0xf4, 0x21, 0x00


	//----- nvinfo : EIATTR_KPARAM_INFO
	.align		4
.L_14:
        /*003c*/ 	.byte	0x04, 0x17
        /*003e*/ 	.short	(.L_16 - .L_15)
.L_15:
        /*0040*/ 	.word	0x00000000
        /*0044*/ 	.short	0x0017
        /*0046*/ 	.short	0x0070
        /*0048*/ 	.byte	0x00, 0xf0, 0x11, 0x00


	//----- nvinfo : EIATTR_KPARAM_INFO
	.align		4
.L_16:
        /*004c*/ 	.byte	0x04, 0x17
        /*004e*/ 	.short	(.L_18 - .L_17)
.L_17:
        /*0050*/ 	.word	0x00000000
        /*0054*/ 	.short	0x0016
        /*0056*/ 	.short	0x006c
        /*0058*/ 	.byte	0x00, 0xf0, 0x11, 0x00


	//----- nvinfo : EIATTR_KPARAM_INFO
	.align		4
.L_18:
        /*005c*/ 	.byte	0x04, 0x17
        /*005e*/ 	.short	(.L_20 - .L_19)
.L_19:
        /*0060*/ 	.word	0x00000000
        /*0064*/ 	.short	0x0015
        /*0066*/ 	.short	0x0068
        /*0068*/ 	.byte	0x00, 0xf0, 0x11, 0x00


	//----- nvinfo : EIATTR_KPARAM_INFO
	.align		4
.L_20:
        /*006c*/ 	.byte	0x04, 0x17
        /*006e*/ 	.short	(.L_22 - .L_21)
.L_21:
        /*0070*/ 	.word	0x00000000
        /*0074*/ 	.short	0x0014
        /*0076*/ 	.short	0x0064
        /*0078*/ 	.byte	0x00, 0xf0, 0x11, 0x00


	//----- nvinfo : EIATTR_KPARAM_INFO
	.align		4
.L_22:
        /*007c*/ 	.byte	0x04, 0x17
        /*007e*/ 	.short	(.L_24 - .L_23)
.L_23:
        /*0080*/ 	.word	0x00000000
        /*0084*/ 	.short	0x0013
        /*0086*/ 	.short	0x0060
        /*0088*/ 	.byte	0x00, 0xf0, 0x11, 0x00


	//----- nvinfo : EIATTR_KPARAM_INFO
	.align		4
.L_24:
        /*008c*/ 	.byte	0x04, 0x17
        /*008e*/ 	.short	(.L_26 - .L_25)
.L_25:
        /*0090*/ 	.word	0x00000000
        /*0094*/ 	.short	0x0012
        /*0096*/ 	.short	0x005c
        /*0098*/ 	.byte	0x00, 0xf0, 0x11, 0x00


	//----- nvinfo : EIATTR_KPARAM_INFO
	.align		4
.L_26:
        /*009c*/ 	.byte	0x04, 0x17
        /*009e*/ 	.short	(.L_28 - .L_27)
.L_27:
        /*00a0*/ 	.word	0x00000000
        /*00a4*/ 	.short	0x0011
        /*00a6*/ 	.short	0x0058
        /*00a8*/ 	.byte	0x00, 0xf0, 0x11, 0x00


	//----- nvinfo : EIATTR_KPARAM_INFO
	.align		4
.L_28:
        /*00ac*/ 	.byte	0x04, 0x17
        /*00ae*/ 	.short	(.L_30 - .L_29)
.L_29:
        /*00b0*/ 	.word	0x00000000
        /*00b4*/ 	.short	0x0010
        /*00b6*/ 	.short	0x0054
        /*00b8*/ 	.byte	0x00, 0xf0, 0x11, 0x00


	//----- nvinfo : EIATTR_KPARAM_INFO
	.align		4
.L_30:
        /*00bc*/ 	.byte	0x04, 0x17
        /*00be*/ 	.short	(.L_32 - .L_31)
.L_31:
        /*00c0*/ 	.word	0x00000000
        /*00c4*/ 	.short	0x000f
        /*00c6*/ 	.short	0x0050
        /*00c8*/ 	.byte	0x00, 0xf0, 0x11, 0x00


	//----- nvinfo : EIATTR_KPARAM_INFO
	.align		4
.L_32:
        /*00cc*/ 	.byte	0x04, 0x17
        /*00ce*/ 	.short	(.L_34 - .L_33)
.L_33:
        /*00d0*/ 	.word	0x00000000
        /*00d4*/ 	.short	0x000e
        /*00d6*/ 	.short	0x004c
        /*00d8*/ 	.byte	0x00, 0xf0, 0x11, 0x00


	//----- nvinfo : EIATTR_KPARAM_INFO
	.align		4
.L_34:
        /*00dc*/ 	.byte	0x04, 0x17
        /*00de*/ 	.short	(.L_36 - .L_35)
.L_35:
        /*00e0*/ 	.word	0x00000000
        /*00e4*/ 	.short	0x000d
        /*00e6*/ 	.short	0x0048
        /*00e8*/ 	.byte	0x00, 0xf0, 0x11, 0x00


	//----- nvinfo : EIATTR_KPARAM_INFO
	.align		4
.L_36:
        /*00ec*/ 	.byte	0x04, 0x17
        /*00ee*/ 	.short	(.L_38 - .L_37)
.L_37:
        /*00f0*/ 	.word	0x00000000
        /*00f4*/ 	.short	0x000c
        /*00f6*/ 	.short	0x0044
        /*00f8*/ 	.byte	0x00, 0xf0, 0x11, 0x00


	//----- nvinfo : EIATTR_KPARAM_INFO
	.align		4
.L_38:
        /*00fc*/ 	.byte	0x04, 0x17
        /*00fe*/ 	.short	(.L_40 - .L_39)
.L_39:
        /*0100*/ 	.word	0x00000000
        /*0104*/ 	.short	0x000b
        /*0106*/ 	.short	0x0040
        /*0108*/ 	.byte	0x00, 0xf0, 0x11, 0x00


	//----- nvinfo : EIATTR_KPARAM_INFO
	.align		4
.L_40:
        /*010c*/ 	.byte	0x04, 0x17
        /*010e*/ 	.short	(.L_42 - .L_41)
.L_41:
        /*0110*/ 	.word	0x00000000
        /*0114*/ 	.short	0x000a
        /*0116*/ 	.short	0x003c
        /*0118*/ 	.byte	0x00, 0xf0, 0x11, 0x00


	//----- nvinfo : EIATTR_KPARAM_INFO
	.align		4
.L_42:
        /*011c*/ 	.byte	0x04, 0x17
        /*011e*/ 	.short	(.L_44 - .L_43)
.L_43:
        /*0120*/ 	.word	0x00000000
        /*0124*/ 	.short	0x0009
        /*0126*/ 	.short	0x0038
        /*0128*/ 	.byte	0x00, 0xf0, 0x11, 0x00


	//----- nvinfo : EIATTR_KPARAM_INFO
	.align		4
.L_44:
        /*012c*/ 	.byte	0x04, 0x17
        /*012e*/ 	.short	(.L_46 - .L_45)
.L_45:
        /*0130*/ 	.word	0x00000000
        /*0134*/ 	.short	0x0008
        /*0136*/ 	.short	0x0034
        /*0138*/ 	.byte	0x00, 0xf0, 0x11, 0x00


	//----- nvinfo : EIATTR_KPARAM_INFO
	.align		4
.L_46:
        /*013c*/ 	.byte	0x04, 0x17
        /*013e*/ 	.short	(.L_48 - .L_47)
.L_47:
        /*0140*/ 	.word	0x00000000
        /*0144*/ 	.short	0x0007
        /*0146*/ 	.short	0x0030
        /*0148*/ 	.byte	0x00, 0xf0, 0x11, 0x00


	//----- nvinfo : EIATTR_KPARAM_INFO
	.align		4
.L_48:
        /*014c*/ 	.byte	0x04, 0x17
        /*014e*/ 	.short	(.L_50 - .L_49)
.L_49:
        /*0150*/ 	.word	0x00000000
        /*0154*/ 	.short	0x0006
        /*0156*/ 	.short	0x002c
        /*0158*/ 	.byte	0x00, 0xf0, 0x11, 0x00


	//----- nvinfo : EIATTR_KPARAM_INFO
	.align		4
.L_50:
        /*015c*/ 	.byte	0x04, 0x17
        /*015e*/ 	.short	(.L_52 - .L_51)
.L_51:
        /*0160*/ 	.word	0x00000000
        /*0164*/ 	.short	0x0005
        /*0166*/ 	.short	0x0028
        /*0168*/ 	.byte	0x00, 0xf0, 0x11, 0x00


	//----- nvinfo : EIATTR_KPARAM_INFO
	.align		4
.L_52:
        /*016c*/ 	.byte	0x04, 0x17
        /*016e*/ 	.short	(.L_54 - .L_53)
.L_53:
        /*0170*/ 	.word	0x00000000
        /*0174*/ 	.short	0x0004
        /*0176*/ 	.short	0x0020
        /*0178*/ 	.byte	0x00, 0xf4, 0x21, 0x00


	//----- nvinfo : EIATTR_KPARAM_INFO
	.align		4
.L_54:
        /*017c*/ 	.byte	0x04, 0x17
        /*017e*/ 	.short	(.L_56 - .L_55)
.L_55:
        /*0180*/ 	.word	0x00000000
        /*0184*/ 	.short	0x0003
        /*0186*/ 	.short	0x0018
        /*0188*/ 	.byte	0x00, 0xf4, 0x21, 0x00


	//----- nvinfo : EIATTR_KPARAM_INFO
	.align		4
.L_56:
        /*018c*/ 	.byte	0x04, 0x17
        /*018e*/ 	.short	(.L_58 - .L_57)
.L_57:
        /*0190*/ 	.word	0x00000000
        /*0194*/ 	.short	0x0002
        /*0196*/ 	.short	0x0010
        /*0198*/ 	.byte	0x00, 0xf4, 0x21, 0x00


	//----- nvinfo : EIATTR_KPARAM_INFO
	.align		4
.L_58:
        /*019c*/ 	.byte	0x04, 0x17
        /*019e*/ 	.short	(.L_60 - .L_59)
.L_59:
        /*01a0*/ 	.word	0x00000000
        /*01a4*/ 	.short	0x0001
        /*01a6*/ 	.short	0x0008
        /*01a8*/ 	.byte	0x00, 0xf4, 0x21, 0x00


	//----- nvinfo : EIATTR_KPARAM_INFO
	.align		4
.L_60:
        /*01ac*/ 	.byte	0x04, 0x17
        /*01ae*/ 	.short	(.L_62 - .L_61)
.L_61:
        /*01b0*/ 	.word	0x00000000
        /*01b4*/ 	.short	0x0000
        /*01b6*/ 	.short	0x0000
        /*01b8*/ 	.byte	0x00, 0xf4, 0x21, 0x00


	//----- nvinfo : EIATTR_MAXREG_COUNT
	.align		4
.L_62:
        /*01bc*/ 	.byte	0x03, 0x1b
        /*01be*/ 	.short	0x00ff


	//----- nvinfo : EIATTR_NUM_BARRIERS
	.align		4
        /*01c0*/ 	.byte	0x02, 0x4c
        /*01c2*/ 	.byte	0x01
	.zero		1


	//----- nvinfo : EIATTR_MERCURY_ISA_VERSION
	.align		4
        /*01c4*/ 	.byte	0x03, 0x5f
        /*01c6*/ 	.short	0x0000


	//----- nvinfo : EIATTR_COOP_GROUP_MASK_REGIDS
	.align		4
        /*01c8*/ 	.byte	0x04, 0x29
        /*01ca*/ 	.short	(.L_64 - .L_63)


	//   ....[0]....
.L_63:
        /*01cc*/ 	.word	0xffffffff


	//   ....[1]....
        /*01d0*/ 	.word	0xffffffff


	//   ....[2]....
        /*01d4*/ 	.word	0xffffffff


	//   ....[3]....
        /*01d8*/ 	.word	0xffffffff


	//   ....[4]....
        /*01dc*/ 	.word	0xffffffff


	//   ....[5]....
        /*01e0*/ 	.word	0xffffffff


	//   ....[6]....
        /*01e4*/ 	.word	0xffffffff


	//   ....[7]....
        /*01e8*/ 	.word	0xffffffff


	//----- nvinfo : EIATTR_COOP_GROUP_INSTR_OFFSETS
	.align		4
.L_64:
        /*01ec*/ 	.byte	0x04, 0x28
        /*01ee*/ 	.short	(.L_66 - .L_65)


	//   ....[0]....
.L_65:
        /*01f0*/ 	.word	0x000017a0


	//   ....[1]....
        /*01f4*/ 	.word	0x00001880


	//   ....[2]....
        /*01f8*/ 	.word	0x00001890


	//   ....[3]....
        /*01fc*/ 	.word	0x000018c0


	//   ....[4]....
        /*0200*/ 	.word	0x00002410


	//   ....[5]....
        /*0204*/ 	.word	0x00002420


	//   ....[6]....
        /*0208*/ 	.word	0x000024b0


	//   ....[7]....
        /*020c*/ 	.word	0x000024c0


	//----- nvinfo : EIATTR_EXIT_INSTR_OFFSETS
	.align		4
.L_66:
        /*0210*/ 	.byte	0x04, 0x1c
        /*0212*/ 	.short	(.L_68 - .L_67)


	//   ....[0]....
.L_67:
        /*0214*/ 	.word	0x00003200


	//   ....[1]....
        /*0218*/ 	.word	0x000032a0


	//----- nvinfo : EIATTR_REQNTID
	.align		4
.L_68:
        /*021c*/ 	.byte	0x04, 0x10
        /*021e*/ 	.short	(.L_70 - .L_69)
.L_69:
        /*0220*/ 	.word	0x00000100
        /*0224*/ 	.word	0x00000001
        /*0228*/ 	.word	0x00000001
.L_70:


//--------------------- .nv.callgraph             --------------------------
	.section	.nv.callgraph,"",@"SHT_CUDA_CALLGRAPH"
	.align	4
	.sectionentsize	8
	.align		4
        /*0000*/ 	.word	0x00000000
	.align		4
        /*0004*/ 	.word	0xffffffff
	.align		4
        /*0008*/ 	.word	0x00000000
	.align		4
        /*000c*/ 	.word	0xfffffffe
	.align		4
        /*0010*/ 	.word	0x00000000
	.align		4
        /*0014*/ 	.word	0xfffffffd
	.align		4
        /*0018*/ 	.word	0x00000000
	.align		4
        /*001c*/ 	.word	0xfffffffc


//--------------------- .nv.rel.action            --------------------------
	.section	.nv.rel.action,"",@"SHT_CUDA_RELOCINFO"
	.align	8
	.sectionentsize	8
        /*0000*/ 	.byte	0x73, 0x00, 0x00, 0x00, 0x00, 0x00, 0x00, 0x00, 0x00, 0x00, 0x00, 0x11, 0x25, 0x00, 0x05, 0x36


//--------------------- .nv.constant4             --------------------------
	.section	.nv.constant4,"a",@progbits
	.align	8
	.align		8
.nv.constant4:
        /*0000*/ 	.dword	_$_str


//--------------------- .nv.constant0.attn_fwd    --------------------------
	.section	.nv.constant0.attn_fwd,"a",@progbits
	.sectionflags	@""
	.align	4
.nv.constant0.attn_fwd:
	.zero		488


//--------------------- .text.attn_fwd            --------------------------
	.section	.text.attn_fwd,"ax",@progbits
	.sectioninfo	@"SHI_REGISTERS=128"
	.align	128
        .global         attn_fwd
        .type           attn_fwd,@function
        .size           attn_fwd,(.L_x_3 - attn_fwd)
        .other          attn_fwd,@"STO_CUDA_ENTRY STV_DEFAULT"
attn_fwd:
.text.attn_fwd:
[----:B------:R-:W-:Y:S02]  /*0000*/  MOV R1, c[0x0][0x28] ;  /* 0x00000a0000017a02 */ /* 0x000fe40000000f00 */
[----:B------:R-:W0:Y:S01]  /*0010*/  S2R R12, SR_CTAID.X ;  /* 0x00000000000c7919 */ /* 0x000e220000002500 */
[----:B------:R-:W-:Y:S01]  /*0020*/  MOV R9, c[0x0][0x198] ;  /* 0x0000660000097a02 */ /* 0x000fe20000000f00 */
[----:B------:R-:W-:Y:S02]  /*0030*/  ULDC.64 UR6, c[0x0][0x118] ;  /* 0x0000460000067ab9 */ /* 0x000fe40000000a00 */
[----:B------:R-:W1:Y:S04]  /*0040*/  S2R R121, SR_TID.X ;  /* 0x0000000000797919 */ /* 0x000e680000002100 */
[----:B------:R-:W2:Y:S01]  /*0050*/  S2R R14, SR_CTAID.Y ;  /* 0x00000000000e7919 */ /* 0x000ea20000002600 */
[----:B0-----:R-:W-:Y:S01]  /*0060*/  IMAD.SHL.U32 R12, R12, 0x20, RZ ;  /* 0x000000200c0c7824 */ /* 0x001fe200078e00ff */
[----:B-1----:R-:W-:-:S04]  /*0070*/  SHF.R.U32.HI R120, RZ, 0x5, R121 ;  /* 0x00000005ff787819 */ /* 0x002fc80000011679 */
[----:B------:R-:W-:Y:S02]  /*0080*/  LOP3.LUT R117, R12, 0x1f, R121, 0xf8, !PT ;  /* 0x0000001f0c757812 */ /* 0x000fe400078ef879 */
[----:B------:R-:W-:Y:S01]  /*0090*/  SGXT.U32 R120, R120, 0x3 ;  /* 0x000000037878781a */ /* 0x000fe20000000000 */
[----:B--2---:R-:W-:Y:S01]  /*00a0*/  IMAD R0, R14, c[0x0][0x190], RZ ;  /* 0x000064000e007a24 */ /* 0x004fe200078e02ff */
[----:B------:R-:W-:Y:S01]  /*00b0*/  LEA.HI R125, R121, 0x18, RZ, 0x1b ;  /* 0x00000018797d7811 */ /* 0x000fe200078fd8ff */
[----:B------:R-:W-:Y:S02]  /*00c0*/  IMAD R3, R117, c[0x0][0x194], RZ ;  /* 0x0000650075037a24 */ /* 0x000fe400078e02ff */
[----:B------:R-:W-:Y:S02]  /*00d0*/  IMAD R7, R120, c[0x0][0x198], RZ ;  /* 0x0000660078077a24 */ /* 0x000fe400078e02ff */
[----:B------:R-:W-:Y:S01]  /*00e0*/  IMAD.SHL.U32 R2, R0, 0x2, RZ ;  /* 0x0000000200027824 */ /* 0x000fe200078e00ff */
[----:B------:R-:W-:Y:S01]  /*00f0*/  SHF.L.U32 R5, R3, 0x1, RZ ;  /* 0x0000000103057819 */ /* 0x000fe200000006ff */
[----:B------:R-:W-:-:S02]  /*0100*/  IMAD R8, R9, 0x8, R7 ;  /* 0x0000000809087824 */ /* 0x000fc400078e0207 */
[----:B------:R-:W-:Y:S01]  /*0110*/  IMAD.HI R0, R0, 0x2, RZ ;  /* 0x0000000200007827 */ /* 0x000fe200078e02ff */
[----:B------:R-:W-:Y:S02]  /*0120*/  IADD3 R10, P0, P1, R5, c[0x0][0x160], R2 ;  /* 0x00005800050a7a10 */ /* 0x000fe4000791e002 */
[----:B------:R-:W-:Y:S01]  /*0130*/  LEA R9, R9, R8, 0x3 ;  /* 0x0000000809097211 */ /* 0x000fe200078e18ff */
[----:B------:R-:W-:-:S03]  /*0140*/  IMAD.HI R3, R3, 0x2, RZ ;  /* 0x0000000203037827 */ /* 0x000fc600078e02ff */
[-C--:B------:R-:W-:Y:S01]  /*0150*/  LEA R6, P2, R9, R10.reuse, 0x1 ;  /* 0x0000000a09067211 */ /* 0x080fe200078408ff */
[----:B------:R-:W-:Y:S01]  /*0160*/  IMAD R11, R125, c[0x0][0x198], RZ ;  /* 0x000066007d0b7a24 */ /* 0x000fe200078e02ff */
[----:B------:R-:W-:Y:S02]  /*0170*/  IADD3.X R0, R3, c[0x0][0x164], R0, P0, P1 ;  /* 0x0000590003007a10 */ /* 0x000fe400007e2400 */
[-C--:B------:R-:W-:Y:S02]  /*0180*/  LEA R2, P0, R7, R10.reuse, 0x1 ;  /* 0x0000000a07027211 */ /* 0x080fe400078008ff */
[-C--:B------:R-:W-:Y:S02]  /*0190*/  LEA R4, P1, R8, R10.reuse, 0x1 ;  /* 0x0000000a08047211 */ /* 0x080fe400078208ff */
[----:B------:R-:W-:Y:S02]  /*01a0*/  LEA R10, P3, R11, R10, 0x1 ;  /* 0x0000000a0b0a7211 */ /* 0x000fe400078608ff */
[----:B------:R-:W-:-:S02]  /*01b0*/  LEA.HI.X.SX32 R3, R7, R0, 0x1, P0 ;  /* 0x0000000007037211 */ /* 0x000fc400000f0eff */
[-C--:B------:R-:W-:Y:S02]  /*01c0*/  LEA.HI.X.SX32 R5, R8, R0.reuse, 0x1, P1 ;  /* 0x0000000008057211 */ /* 0x080fe400008f0eff */
[-C--:B------:R-:W-:Y:S02]  /*01d0*/  LEA.HI.X.SX32 R7, R9, R0.reuse, 0x1, P2 ;  /* 0x0000000009077211 */ /* 0x080fe400010f0eff */
[----:B------:R-:W-:Y:S01]  /*01e0*/  LEA.HI.X.SX32 R11, R11, R0, 0x1, P3 ;  /* 0x000000000b0b7211 */ /* 0x000fe200018f0eff */
[----:B------:R0:W2:Y:S04]  /*01f0*/  LDG.E.U16 R9, [R2.64] ;  /* 0x0000000602097981 */ /* 0x0000a8000c1e1500 */
[----:B------:R-:W3:Y:S04]  /*0200*/  LDG.E.U16 R5, [R4.64] ;  /* 0x0000000604057981 */ /* 0x000ee8000c1e1500 */
[----:B------:R1:W4:Y:S04]  /*0210*/  LDG.E.U16 R7, [R6.64] ;  /* 0x0000000606077981 */ /* 0x000328000c1e1500 */
[----:B------:R5:W4:Y:S01]  /*0220*/  LDG.E.U16 R11, [R10.64] ;  /* 0x000000060a0b7981 */ /* 0x000b22000c1e1500 */
[C---:B------:R-:W-:Y:S01]  /*0230*/  LOP3.LUT R13, R121.reuse, 0xc0, RZ, 0xc0, !PT ;  /* 0x000000c0790d7812 */ /* 0x040fe200078ec0ff */
[----:B------:R-:W-:Y:S01]  /*0240*/  IMAD.SHL.U32 R124, R121, 0x2, RZ ;  /* 0x00000002797c7824 */ /* 0x000fe200078e00ff */
[----:B------:R-:W-:Y:S01]  /*0250*/  IADD3 R122, R12, 0x20, RZ ;  /* 0x000000200c7a7810 */ /* 0x000fe20007ffe0ff */
[----:B0-----:R-:W-:Y:S01]  /*0260*/  IMAD.MOV.U32 R3, RZ, RZ, 0x3f800000 ;  /* 0x3f800000ff037424 */ /* 0x001fe200078e00ff */
[----:B------:R-:W-:Y:S01]  /*0270*/  SHF.R.U32.HI R13, RZ, 0x2, R13 ;  /* 0x00000002ff0d7819 */ /* 0x000fe2000001160d */
[----:B------:R-:W-:Y:S01]  /*0280*/  CS2R R52, SRZ ;  /* 0x0000000000347805 */ /* 0x000fe2000001ff00 */
[----:B------:R-:W-:Y:S01]  /*0290*/  ISETP.GE.AND P0, PT, R122, 0x1, PT ;  /* 0x000000017a00780c */ /* 0x000fe20003f06270 */
[----:B------:R-:W-:Y:S01]  /*02a0*/  CS2R R54, SRZ ;  /* 0x0000000000367805 */ /* 0x000fe2000001ff00 */
[----:B------:R-:W-:Y:S01]  /*02b0*/  LOP3.LUT R0, R13, 0x1fe, R124, 0x78, !PT ;  /* 0x000001fe0d007812 */ /* 0x000fe200078e787c */
[----:B------:R-:W-:Y:S01]  /*02c0*/  CS2R R44, SRZ ;  /* 0x00000000002c7805 */ /* 0x000fe2000001ff00 */
[----:B------:R-:W-:Y:S01]  /*02d0*/  MOV R70, 0xff800000 ;  /* 0xff80000000467802 */ /* 0x000fe20000000f00 */
[----:B------:R-:W-:Y:S01]  /*02e0*/  CS2R R46, SRZ ;  /* 0x00000000002e7805 */ /* 0x000fe2000001ff00 */
[----:B------:R-:W-:Y:S01]  /*02f0*/  MOV R8, 0x3f800000 ;  /* 0x3f80000000087802 */ /* 0x000fe20000000f00 */
[----:B------:R-:W-:Y:S01]  /*0300*/  CS2R R56, SRZ ;  /* 0x0000000000387805 */ /* 0x000fe2000001ff00 */
[----:B------:R-:W-:Y:S01]  /*0310*/  MOV R61, 0xff800000 ;  /* 0xff800000003d7802 */ /* 0x000fe20000000f00 */
[----:B------:R-:W-:Y:S01]  /*0320*/  CS2R R58, SRZ ;  /* 0x00000000003a7805 */ /* 0x000fe2000001ff00 */
[----:B------:R-:W-:Y:S01]  /*0330*/  CS2R R48, SRZ ;  /* 0x0000000000307805 */ /* 0x000fe2000001ff00 */
[----:B------:R-:W-:Y:S01]  /*0340*/  CS2R R50, SRZ ;  /* 0x0000000000327805 */ /* 0x000fe2000001ff00 */
[C---:B------:R-:W-:Y:S01]  /*0350*/  LOP3.LUT R2, R121.reuse, 0x20, RZ, 0xc0, !PT ;  /* 0x0000002079027812 */ /* 0x040fe200078ec0ff */
[C---:B------:R-:W-:Y:S01]  /*0360*/  IMAD.SHL.U32 R16, R121.reuse, 0x20, RZ ;  /* 0x0000002079107824 */ /* 0x040fe200078e00ff */
[----:B-----5:R-:W-:-:S02]  /*0370*/  LOP3.LUT R10, R121, 0x3f, RZ, 0xc0, !PT ;  /* 0x0000003f790a7812 */ /* 0x020fc400078ec0ff */
[----:B-1----:R-:W-:Y:S01]  /*0380*/  SHF.L.U32 R6, R121, 0x3, RZ ;  /* 0x0000000379067819 */ /* 0x002fe200000006ff */
[----:B--2---:R0:W-:Y:S04]  /*0390*/  STS.U16 [R0+0x1000], R9 ;  /* 0x0010000900007388 */ /* 0x0041e80000000400 */
[----:B---3--:R0:W-:Y:S04]  /*03a0*/  STS.U16 [R0+0x1200], R5 ;  /* 0x0012000500007388 */ /* 0x0081e80000000400 */
[----:B----4-:R0:W-:Y:S04]  /*03b0*/  STS.U16 [R0+0x1400], R7 ;  /* 0x0014000700007388 */ /* 0x0101e80000000400 */
[----:B------:R0:W-:Y:S01]  /*03c0*/  STS.U16 [R0+0x1600], R11 ;  /* 0x0016000b00007388 */ /* 0x0001e20000000400 */
[----:B------:R-:W-:Y:S05]  /*03d0*/  @!P0 BRA `(.L_x_0) ;  /* 0x0000226000008947 */ /* 0x000fea0003800000 */
[----:B0-----:R-:W-:Y:S01]  /*03e0*/  SHF.R.U32.HI R5, RZ, 0x2, R121 ;  /* 0x00000002ff057819 */ /* 0x001fe20000011679 */
[----:B------:R-:W-:Y:S01]  /*03f0*/  IMAD R3, R14, c[0x0][0x1a0], RZ ;  /* 0x000068000e037a24 */ /* 0x000fe200078e02ff */
[----:B------:R-:W-:Y:S01]  /*0400*/  SHF.R.U32.HI R4, RZ, 0x1, R2 ;  /* 0x00000001ff047819 */ /* 0x000fe20000011602 */
[----:B------:R-:W-:Y:S01]  /*0410*/  IMAD R9, R10, c[0x0][0x1b4], RZ ;  /* 0x00006d000a097a24 */ /* 0x000fe200078e02ff */
[----:B------:R-:W-:Y:S01]  /*0420*/  SGXT.U32 R5, R5, 0x3 ;  /* 0x000000030505781a */ /* 0x000fe20000000000 */
[----:B------:R-:W-:Y:S01]  /*0430*/  CS2R R52, SRZ ;  /* 0x0000000000347805 */ /* 0x000fe2000001ff00 */
[C---:B------:R-:W-:Y:S01]  /*0440*/  LOP3.LUT R2, R121.reuse, 0x1f, RZ, 0xc0, !PT ;  /* 0x0000001f79027812 */ /* 0x040fe200078ec0ff */
[----:B------:R-:W-:Y:S01]  /*0450*/  CS2R R54, SRZ ;  /* 0x0000000000367805 */ /* 0x000fe2000001ff00 */
[----:B------:R-:W-:Y:S01]  /*0460*/  LOP3.LUT R4, R12, R4, R5, 0xfe, !PT ;  /* 0x000000040c047212 */ /* 0x000fe200078efe05 */
[----:B------:R-:W-:Y:S01]  /*0470*/  IMAD R5, R14, c[0x0][0x1b0], RZ ;  /* 0x00006c000e057a24 */ /* 0x000fe200078e02ff */
[----:B------:R-:W-:Y:S01]  /*0480*/  LOP3.LUT R12, R6, 0x30, RZ, 0xc0, !PT ;  /* 0x00000030060c7812 */ /* 0x000fe200078ec0ff */
[----:B------:R-:W-:Y:S01]  /*0490*/  IMAD R6, R2, c[0x0][0x1a8], RZ ;  /* 0x00006a0002067a24 */ /* 0x000fe200078e02ff */
[----:B------:R-:W-:Y:S01]  /*04a0*/  LOP3.LUT R13, R121, 0x7, RZ, 0xc0, !PT ;  /* 0x00000007790d7812 */ /* 0x000fe200078ec0ff */
[C---:B------:R-:W-:Y:S01]  /*04b0*/  IMAD.HI R8, R5.reuse, 0x2, RZ ;  /* 0x0000000205087827 */ /* 0x040fe200078e02ff */
[----:B------:R-:W-:Y:S01]  /*04c0*/  SHF.L.U32 R7, R5, 0x1, RZ ;  /* 0x0000000105077819 */ /* 0x000fe200000006ff */
[----:B------:R-:W-:Y:S01]  /*04d0*/  CS2R R44, SRZ ;  /* 0x00000000002c7805 */ /* 0x000fe2000001ff00 */
[----:B------:R-:W-:Y:S01]  /*04e0*/  SHF.L.U32 R2, R3, 0x1, RZ ;  /* 0x0000000103027819 */ /* 0x000fe200000006ff */
[----:B------:R-:W-:Y:S01]  /*04f0*/  IMAD R15, R13, 0x40, R12 ;  /* 0x000000400d0f7824 */ /* 0x000fe200078e020c */
[----:B------:R-:W-:Y:S01]  /*0500*/  SHF.L.U32 R5, R6, 0x1, RZ ;  /* 0x0000000106057819 */ /* 0x000fe200000006ff */
[----:B------:R-:W-:Y:S01]  /*0510*/  IMAD.HI R3, R3, 0x2, RZ ;  /* 0x0000000203037827 */ /* 0x000fe200078e02ff */
[----:B------:R-:W-:Y:S01]  /*0520*/  LOP3.LUT R14, R124, 0x10, RZ, 0xc0, !PT ;  /* 0x000000107c0e7812 */ /* 0x000fe200078ec0ff */
[----:B------:R-:W-:Y:S01]  /*0530*/  CS2R R46, SRZ ;  /* 0x00000000002e7805 */ /* 0x000fe2000001ff00 */
[----:B------:R-:W-:Y:S01]  /*0540*/  IADD3 R102, P0, P1, R5, c[0x0][0x168], R2 ;  /* 0x00005a0005667a10 */ /* 0x000fe2000791e002 */
[----:B------:R-:W-:Y:S01]  /*0550*/  IMAD R5, R120, c[0x0][0x1a4], RZ ;  /* 0x0000690078057a24 */ /* 0x000fe200078e02ff */
[--C-:B------:R-:W-:Y:S01]  /*0560*/  LOP3.LUT R14, R14, 0x20, R121.reuse, 0xf8, !PT ;  /* 0x000000200e0e7812 */ /* 0x100fe200078ef879 */
[----:B------:R-:W-:Y:S01]  /*0570*/  IMAD.HI R6, R6, 0x2, RZ ;  /* 0x0000000206067827 */ /* 0x000fe200078e02ff */
[----:B------:R-:W-:Y:S01]  /*0580*/  LOP3.LUT R85, R16, 0x200, RZ, 0xc0, !PT ;  /* 0x0000020010557812 */ /* 0x000fe200078ec0ff */
[----:B------:R-:W-:Y:S01]  /*0590*/  CS2R R56, SRZ ;  /* 0x0000000000387805 */ /* 0x000fe2000001ff00 */
[----:B------:R-:W-:Y:S01]  /*05a0*/  SHF.R.U32.HI R2, RZ, 0x6, R121 ;  /* 0x00000006ff027819 */ /* 0x000fe20000011679 */
[----:B------:R-:W-:Y:S01]  /*05b0*/  IMAD R13, R13, 0x90, RZ ;  /* 0x000000900d0d7824 */ /* 0x000fe200078e02ff */
[C---:B------:R-:W-:Y:S01]  /*05c0*/  SHF.L.U32 R10, R9.reuse, 0x1, RZ ;  /* 0x00000001090a7819 */ /* 0x040fe200000006ff */
[----:B------:R-:W-:Y:S01]  /*05d0*/  IMAD.HI R9, R9, 0x2, RZ ;  /* 0x0000000209097827 */ /* 0x000fe200078e02ff */
[----:B------:R-:W-:Y:S01]  /*05e0*/  MOV R16, c[0x0][0x1a4] ;  /* 0x0000690000107a02 */ /* 0x000fe20000000f00 */
[----:B------:R-:W-:Y:S01]  /*05f0*/  CS2R R58, SRZ ;  /* 0x00000000003a7805 */ /* 0x000fe2000001ff00 */
[----:B------:R-:W-:Y:S01]  /*0600*/  LOP3.LUT R14, R15, R14, RZ, 0x3c, !PT ;  /* 0x0000000e0f0e7212 */ /* 0x000fe200078e3cff */
[----:B------:R-:W-:Y:S01]  /*0610*/  CS2R R48, SRZ ;  /* 0x0000000000307805 */ /* 0x000fe2000001ff00 */
[----:B------:R-:W-:Y:S01]  /*0620*/  SGXT.U32 R2, R2, 0x2 ;  /* 0x000000020202781a */ /* 0x000fe20000000000 */
[----:B------:R-:W-:Y:S01]  /*0630*/  CS2R R50, SRZ ;  /* 0x0000000000327805 */ /* 0x000fe2000001ff00 */
[----:B------:R-:W-:Y:S01]  /*0640*/  IADD3 R23, P2, P3, R10, c[0x0][0x170], R7 ;  /* 0x00005c000a177a10 */ /* 0x000fe20007b5e007 */
[----:B------:R-:W-:Y:S01]  /*0650*/  IMAD R7, R16, 0x8, R5 ;  /* 0x0000000810077824 */ /* 0x000fe200078e0205 */
[----:B------:R-:W-:Y:S01]  /*0660*/  MOV R19, c[0x0][0x1b8] ;  /* 0x00006e0000137a02 */ /* 0x000fe20000000f00 */
[----:B------:R-:W-:Y:S01]  /*0670*/  IMAD.IADD R85, R85, 0x1, R14 ;  /* 0x0000000155557824 */ /* 0x000fe200078e020e */
[----:B------:R-:W-:Y:S01]  /*0680*/  IADD3.X R14, R6, c[0x0][0x16c], R3, P0, P1 ;  /* 0x00005b00060e7a10 */ /* 0x000fe200007e2403 */
[----:B------:R-:W-:Y:S01]  /*0690*/  IMAD R10, R2, c[0x0][0x1b8], RZ ;  /* 0x00006e00020a7a24 */ /* 0x000fe200078e02ff */
[----:B------:R-:W-:Y:S01]  /*06a0*/  LEA.HI R2, R121, 0x38, RZ, 0x1b ;  /* 0x0000003879027811 */ /* 0x000fe200078fd8ff */
[----:B------:R-:W-:Y:S01]  /*06b0*/  IMAD R6, R125, c[0x0][0x1a4], RZ ;  /* 0x000069007d067a24 */ /* 0x000fe200078e02ff */
[----:B------:R-:W-:Y:S01]  /*06c0*/  LEA R3, R16, R7, 0x3 ;  /* 0x0000000710037211 */ /* 0x000fe200078e18ff */
[----:B------:R-:W-:Y:S01]  /*06d0*/  UMOV UR4, URZ ;  /* 0x0000003f00047c82 */ /* 0x000fe20008000000 */
[----:B------:R-:W-:Y:S01]  /*06e0*/  IADD3.X R17, R9, c[0x0][0x174], R8, P2, P3 ;  /* 0x00005d0009117a10 */ /* 0x000fe200017e6408 */
[----:B------:R-:W-:Y:S01]  /*06f0*/  IMAD R9, R2, c[0x0][0x1a4], RZ ;  /* 0x0000690002097a24 */ /* 0x000fe200078e02ff */
[----:B------:R-:W-:Y:S01]  /*0700*/  LEA R11, R19, R10, 0x2 ;  /* 0x0000000a130b7211 */ /* 0x000fe200078e10ff */
[----:B------:R-:W-:Y:S01]  /*0710*/  IMAD R2, R16, 0x10, R3 ;  /* 0x0000001010027824 */ /* 0x000fe200078e0203 */
[----:B------:R-:W-:-:S02]  /*0720*/  LEA R110, P4, R3, R102, 0x1 ;  /* 0x00000066036e7211 */ /* 0x000fc400078808ff */
[----:B------:R-:W-:Y:S02]  /*0730*/  LEA R12, R19, R11, 0x2 ;  /* 0x0000000b130c7211 */ /* 0x000fe400078e10ff */
[----:B------:R-:W-:Y:S02]  /*0740*/  LEA R8, R16, R2, 0x3 ;  /* 0x0000000210087211 */ /* 0x000fe400078e18ff */
[-C--:B------:R-:W-:Y:S02]  /*0750*/  LEA R106, P6, R2, R102.reuse, 0x1 ;  /* 0x00000066026a7211 */ /* 0x080fe400078c08ff */
[----:B------:R-:W-:Y:S02]  /*0760*/  LEA R114, P2, R5, R102, 0x1 ;  /* 0x0000006605727211 */ /* 0x000fe400078408ff */
[----:B------:R-:W-:Y:S01]  /*0770*/  LEA.HI.X.SX32 R111, R3, R14, 0x1, P4 ;  /* 0x0000000e036f7211 */ /* 0x000fe200020f0eff */
[----:B------:R-:W-:Y:S01]  /*0780*/  IMAD R3, R16, 0x8, R8 ;  /* 0x0000000810037824 */ /* 0x000fe200078e0208 */
[----:B------:R-:W-:-:S02]  /*0790*/  LEA R112, P3, R7, R102, 0x1 ;  /* 0x0000006607707211 */ /* 0x000fc400078608ff */
[----:B------:R-:W-:Y:S02]  /*07a0*/  LEA.HI.X.SX32 R107, R2, R14, 0x1, P6 ;  /* 0x0000000e026b7211 */ /* 0x000fe400030f0eff */
[----:B------:R-:W-:Y:S02]  /*07b0*/  LEA R2, R19, R12, 0x2 ;  /* 0x0000000c13027211 */ /* 0x000fe400078e10ff */
[----:B------:R-:W-:Y:S02]  /*07c0*/  LEA.HI.X.SX32 R115, R5, R14, 0x1, P2 ;  /* 0x0000000e05737211 */ /* 0x000fe400010f0eff */
[-C--:B------:R-:W-:Y:S02]  /*07d0*/  LEA R108, P5, R6, R102.reuse, 0x1 ;  /* 0x00000066066c7211 */ /* 0x080fe400078a08ff */
[----:B------:R-:W-:Y:S02]  /*07e0*/  LEA R100, P1, R9, R102, 0x1 ;  /* 0x0000006609647211 */ /* 0x000fe400078208ff */
[----:B------:R-:W-:-:S02]  /*07f0*/  LEA.HI.X.SX32 R113, R7, R14, 0x1, P3 ;  /* 0x0000000e07717211 */ /* 0x000fc400018f0eff */
[-C--:B------:R-:W-:Y:S02]  /*0800*/  LEA R104, P2, R8, R102.reuse, 0x1 ;  /* 0x0000006608687211 */ /* 0x080fe400078408ff */
[----:B------:R-:W-:Y:S02]  /*0810*/  LEA R102, P3, R3, R102, 0x1 ;  /* 0x0000006603667211 */ /* 0x000fe400078608ff */
[----:B------:R-:W-:Y:S02]  /*0820*/  LEA R5, R19, R2, 0x2 ;  /* 0x0000000213057211 */ /* 0x000fe400078e10ff */
[-C--:B------:R-:W-:Y:S02]  /*0830*/  LEA.HI.X.SX32 R103, R3, R14.reuse, 0x1, P3 ;  /* 0x0000000e03677211 */ /* 0x080fe400018f0eff */
[----:B------:R-:W-:Y:S01]  /*0840*/  LEA R98, P0, R10, R23, 0x1 ;  /* 0x000000170a627211 */ /* 0x000fe200078008ff */
[----:B------:R-:W-:Y:S01]  /*0850*/  IMAD R3, R19, 0x4, R5 ;  /* 0x0000000413037824 */ /* 0x000fe200078e0205 */
[-C--:B------:R-:W-:Y:S01]  /*0860*/  LEA.HI.X.SX32 R105, R8, R14.reuse, 0x1, P2 ;  /* 0x0000000e08697211 */ /* 0x080fe200010f0eff */
[----:B------:R-:W-:Y:S01]  /*0870*/  IMAD.MOV.U32 R8, RZ, RZ, 0x3f800000 ;  /* 0x3f800000ff087424 */ /* 0x000fe200078e00ff */
[----:B------:R-:W-:-:S02]  /*0880*/  LEA.HI.X.SX32 R109, R6, R14, 0x1, P5 ;  /* 0x0000000e066d7211 */ /* 0x000fc400028f0eff */
[----:B------:R-:W-:Y:S02]  /*0890*/  LEA R92, P2, R2, R23, 0x1 ;  /* 0x00000017025c7211 */ /* 0x000fe400078408ff */
[----:B------:R-:W-:Y:S02]  /*08a0*/  LEA R6, R19, R3, 0x2 ;  /* 0x0000000313067211 */ /* 0x000fe400078e10ff */
[----:B------:R-:W-:Y:S02]  /*08b0*/  LEA.HI.X.SX32 R101, R9, R14, 0x1, P1 ;  /* 0x0000000e09657211 */ /* 0x000fe400008f0eff */
[----:B------:R-:W-:Y:S02]  /*08c0*/  LEA.HI.X.SX32 R99, R10, R17, 0x1, P0 ;  /* 0x000000110a637211 */ /* 0x000fe400000f0eff */
[-C--:B------:R-:W-:Y:S02]  /*08d0*/  LEA R96, P0, R11, R23.reuse, 0x1 ;  /* 0x000000170b607211 */ /* 0x080fe400078008ff */
[----:B------:R-:W-:-:S02]  /*08e0*/  LEA R94, P1, R12, R23, 0x1 ;  /* 0x000000170c5e7211 */ /* 0x000fc400078208ff */
[----:B------:R-:W-:Y:S02]  /*08f0*/  LEA.HI.X.SX32 R93, R2, R17, 0x1, P2 ;  /* 0x00000011025d7211 */ /* 0x000fe400010f0eff */
[----:B------:R-:W-:Y:S02]  /*0900*/  LEA R2, R19, R6, 0x2 ;  /* 0x0000000613027211 */ /* 0x000fe400078e10ff */
[----:B------:R-:W-:Y:S02]  /*0910*/  LEA R86, P2, R6, R23, 0x1 ;  /* 0x0000001706567211 */ /* 0x000fe400078408ff */
[-C--:B------:R-:W-:Y:S02]  /*0920*/  LEA.HI.X.SX32 R97, R11, R17.reuse, 0x1, P0 ;  /* 0x000000110b617211 */ /* 0x080fe400000f0eff */
[----:B------:R-:W-:Y:S02]  /*0930*/  LEA.HI.X.SX32 R95, R12, R17, 0x1, P1 ;  /* 0x000000110c5f7211 */ /* 0x000fe400008f0eff */
[----:B------:R-:W-:-:S02]  /*0940*/  LEA R90, P0, R5, R23, 0x1 ;  /* 0x00000017055a7211 */ /* 0x000fc400078008ff */
[-C--:B------:R-:W-:Y:S02]  /*0950*/  LEA R88, P1, R3, R23.reuse, 0x1 ;  /* 0x0000001703587211 */ /* 0x080fe400078208ff */
[----:B------:R-:W-:Y:S02]  /*0960*/  LEA R22, P3, R2, R23, 0x1 ;  /* 0x0000001702167211 */ /* 0x000fe400078608ff */
[-C--:B------:R-:W-:Y:S02]  /*0970*/  LEA.HI.X.SX32 R87, R6, R17.reuse, 0x1, P2 ;  /* 0x0000001106577211 */ /* 0x080fe400010f0eff */
[----:B------:R-:W-:Y:S02]  /*0980*/  LOP3.LUT R6, R13, 0x30, R124, 0x78, !PT ;  /* 0x000000300d067812 */ /* 0x000fe400078e787c */
[-C--:B------:R-:W-:Y:S02]  /*0990*/  LEA.HI.X.SX32 R91, R5, R17.reuse, 0x1, P0 ;  /* 0x00000011055b7211 */ /* 0x080fe400000f0eff */
[----:B------:R-:W-:-:S02]  /*09a0*/  LEA.HI.X.SX32 R89, R3, R17, 0x1, P1 ;  /* 0x0000001103597211 */ /* 0x000fc400008f0eff */
[----:B------:R-:W-:Y:S01]  /*09b0*/  LEA.HI.X.SX32 R23, R2, R17, 0x1, P3 ;  /* 0x0000001102177211 */ /* 0x000fe200018f0eff */
[----:B------:R-:W-:Y:S01]  /*09c0*/  IMAD.MOV.U32 R2, RZ, RZ, RZ ;  /* 0x000000ffff027224 */ /* 0x000fe200078e00ff */
[----:B------:R-:W-:Y:S02]  /*09d0*/  LOP3.LUT R123, R124, 0x6, RZ, 0xc0, !PT ;  /* 0x000000067c7b7812 */ /* 0x000fe400078ec0ff */
[----:B------:R-:W-:Y:S02]  /*09e0*/  LOP3.LUT R119, R0, 0x40, RZ, 0x3c, !PT ;  /* 0x0000004000777812 */ /* 0x000fe400078e3cff */
[----:B------:R-:W-:Y:S02]  /*09f0*/  MOV R80, 0xff800000 ;  /* 0xff80000000507802 */ /* 0x000fe40000000f00 */
[----:B------:R-:W-:Y:S02]  /*0a00*/  MOV R5, RZ ;  /* 0x000000ff00057202 */ /* 0x000fe40000000f00 */
[----:B------:R-:W-:-:S02]  /*0a10*/  MOV R76, 0xff800000 ;  /* 0xff800000004c7802 */ /* 0x000fc40000000f00 */
[----:B------:R-:W-:Y:S02]  /*0a20*/  MOV R3, 0x3f800000 ;  /* 0x3f80000000037802 */ /* 0x000fe40000000f00 */
[----:B------:R-:W-:Y:S02]  /*0a30*/  LOP3.LUT R7, R15, 0x30, R124, 0x78, !PT ;  /* 0x000000300f077812 */ /* 0x000fe400078e787c */
[----:B------:R-:W-:Y:S02]  /*0a40*/  LOP3.LUT R116, R4, 0x8, RZ, 0xfc, !PT ;  /* 0x0000000804747812 */ /* 0x000fe400078efcff */
[----:B------:R-:W-:Y:S02]  /*0a50*/  LOP3.LUT R118, R6, 0x40, RZ, 0x3c, !PT ;  /* 0x0000004006767812 */ /* 0x000fe400078e3cff */
.L_x_1:
[----:B------:R-:W-:-:S04]  /*0a60*/  IMAD.WIDE R12, R5, 0x2, R114 ;  /* 0x00000002050c7825 */ /* 0x000fc800078e0272 */
[C---:B------:R-:W-:Y:S02]  /*0a70*/  IMAD.WIDE R14, R5.reuse, 0x2, R112 ;  /* 0x00000002050e7825 */ /* 0x040fe400078e0270 */
[----:B------:R-:W2:Y:S02]  /*0a80*/  LDG.E.U16 R13, [R12.64] ;  /* 0x000000060c0d7981 */ /* 0x000ea4000c1e1500 */
[C---:B------:R-:W-:Y:S02]  /*0a90*/  IMAD.WIDE R24, R5.reuse, 0x2, R104 ;  /* 0x0000000205187825 */ /* 0x040fe400078e0268 */
[----:B------:R-:W3:Y:S02]  /*0aa0*/  LDG.E.U16 R15, [R14.64] ;  /* 0x000000060e0f7981 */ /* 0x000ee4000c1e1500 */
[C---:B------:R-:W-:Y:S02]  /*0ab0*/  IMAD.WIDE R26, R5.reuse, 0x2, R102 ;  /* 0x00000002051a7825 */ /* 0x040fe400078e0266 */
[----:B------:R-:W4:Y:S02]  /*0ac0*/  LDG.E.U16 R25, [R24.64] ;  /* 0x0000000618197981 */ /* 0x000f24000c1e1500 */
[----:B------:R-:W-:-:S02]  /*0ad0*/  IMAD.WIDE R16, R5, 0x2, R110 ;  /* 0x0000000205107825 */ /* 0x000fc400078e026e */
[----:B------:R-:W5:Y:S02]  /*0ae0*/  LDG.E.U16 R27, [R26.64] ;  /* 0x000000061a1b7981 */ /* 0x000f64000c1e1500 */
[C---:B------:R-:W-:Y:S02]  /*0af0*/  IMAD.WIDE R18, R5.reuse, 0x2, R108 ;  /* 0x0000000205127825 */ /* 0x040fe400078e026c */
[----:B------:R0:W5:Y:S02]  /*0b00*/  LDG.E.U16 R9, [R16.64] ;  /* 0x0000000610097981 */ /* 0x000164000c1e1500 */
[C---:B------:R-:W-:Y:S02]  /*0b10*/  IMAD.WIDE R20, R5.reuse, 0x2, R106 ;  /* 0x0000000205147825 */ /* 0x040fe400078e026a */
[----:B------:R1:W5:Y:S02]  /*0b20*/  LDG.E.U16 R29, [R18.64] ;  /* 0x00000006121d7981 */ /* 0x000364000c1e1500 */
[----:B------:R-:W-:-:S02]  /*0b30*/  IMAD.WIDE R10, R5, 0x2, R100 ;  /* 0x00000002050a7825 */ /* 0x000fc400078e0264 */
[----:B------:R1:W5:Y:S04]  /*0b40*/  LDG.E.U16 R33, [R20.64] ;  /* 0x0000000614217981 */ /* 0x000368000c1e1500 */
[----:B------:R-:W5:Y:S04]  /*0b50*/  LDG.E.U16 R35, [R10.64] ;  /* 0x000000060a237981 */ /* 0x000f68000c1e1500 */
[----:B------:R-:W-:Y:S01]  /*0b60*/  BAR.SYNC.DEFER_BLOCKING 0x0 ;  /* 0x0000000000007b1d */ /* 0x000fe20000010000 */
[----:B0-----:R-:W-:-:S04]  /*0b70*/  IMAD.WIDE R16, R2, 0x2, R98 ;  /* 0x0000000202107825 */ /* 0x001fc800078e0262 */
[----:B------:R-:W-:-:S04]  /*0b80*/  IMAD.WIDE R30, R2, 0x2, R90 ;  /* 0x00000002021e7825 */ /* 0x000fc800078e025a */
[----:B-1----:R-:W-:-:S04]  /*0b90*/  IMAD.WIDE R18, R2, 0x2, R94 ;  /* 0x0000000202127825 */ /* 0x002fc800078e025e */
[----:B------:R-:W-:-:S04]  /*0ba0*/  IMAD.WIDE R20, R2, 0x2, R86 ;  /* 0x0000000202147825 */ /* 0x000fc800078e0256 */
[C---:B------:R-:W-:Y:S01]  /*0bb0*/  IMAD.WIDE R82, R2.reuse, 0x2, R88 ;  /* 0x0000000202527825 */ /* 0x040fe200078e0258 */
[----:B--2---:R-:W-:Y:S04]  /*0bc0*/  STS.U16 [R0], R13 ;  /* 0x0000000d00007388 */ /* 0x004fe80000000400 */
[----:B---3--:R-:W-:Y:S04]  /*0bd0*/  STS.U16 [R0+0x200], R15 ;  /* 0x0002000f00007388 */ /* 0x008fe80000000400 */
[----:B----4-:R-:W-:Y:S04]  /*0be0*/  STS.U16 [R0+0xa00], R25 ;  /* 0x000a001900007388 */ /* 0x010fe80000000400 */
[----:B-----5:R-:W-:Y:S04]  /*0bf0*/  STS.U16 [R0+0xc00], R27 ;  /* 0x000c001b00007388 */ /* 0x020fe80000000400 */
[----:B------:R0:W-:Y:S04]  /*0c00*/  STS.U16 [R0+0x400], R9 ;  /* 0x0004000900007388 */ /* 0x0001e80000000400 */
[----:B------:R1:W-:Y:S04]  /*0c10*/  STS.U16 [R0+0x600], R29 ;  /* 0x0006001d00007388 */ /* 0x0003e80000000400 */
[----:B------:R-:W-:Y:S04]  /*0c20*/  STS.U16 [R0+0x800], R33 ;  /* 0x0008002100007388 */ /* 0x000fe80000000400 */
[----:B------:R-:W-:Y:S04]  /*0c30*/  STS.U16 [R0+0xe00], R35 ;  /* 0x000e002300007388 */ /* 0x000fe80000000400 */
[----:B------:R-:W-:Y:S06]  /*0c40*/  BAR.SYNC.DEFER_BLOCKING 0x0 ;  /* 0x0000000000007b1d */ /* 0x000fec0000010000 */
[----:B0-----:R0:W2:Y:S04]  /*0c50*/  LDG.E.U16 R9, [R16.64] ;  /* 0x0000000610097981 */ /* 0x0010a8000c1e1500 */
[----:B------:R3:W4:Y:S04]  /*0c60*/  LDG.E.U16 R11, [R30.64] ;  /* 0x000000061e0b7981 */ /* 0x000728000c1e1500 */
[----:B------:R0:W5:Y:S04]  /*0c70*/  LDG.E.U16 R10, [R18.64] ;  /* 0x00000006120a7981 */ /* 0x000168000c1e1500 */
[----:B------:R-:W5:Y:S04]  /*0c80*/  LDG.E.U16 R20, [R20.64] ;  /* 0x0000000614147981 */ /* 0x000f68000c1e1500 */
[----:B------:R-:W-:Y:S04]  /*0c90*/  LDSM.16.MT88.4 R68, [R85+0x1000] ;  /* 0x001000005544783b */ /* 0x000fe80000004200 */
[----:B------:R-:W3:Y:S04]  /*0ca0*/  LDSM.16.M88.4 R32, [R7] ;  /* 0x000000000720783b */ /* 0x000ee80000000200 */
[----:B------:R-:W3:Y:S04]  /*0cb0*/  LDSM.16.MT88.4 R60, [R85+0x1400] ;  /* 0x00140000553c783b */ /* 0x000ee80000004200 */
[----:B------:R-:W3:Y:S04]  /*0cc0*/  LDSM.16.M88.4 R24, [R7+0x200] ;  /* 0x000200000718783b */ /* 0x000ee80000000200 */
[----:B0-----:R-:W0:Y:S04]  /*0cd0*/  LDSM.16.M88.4 R16, [R7+0x400] ;  /* 0x000400000710783b */ /* 0x001e280000000200 */
[----:B------:R-:W0:Y:S04]  /*0ce0*/  LDSM.16.M88.4 R64, [R7+0x600] ;  /* 0x000600000740783b */ /* 0x000e280000000200 */
[----:B------:R-:W0:Y:S01]  /*0cf0*/  LDSM.16.M88.4 R36, [R7+0x800] ;  /* 0x000800000724783b */ /* 0x000e220000000200 */
[----:B-1----:R-:W-:-:S03]  /*0d00*/  IMAD.WIDE R28, R2, 0x2, R96 ;  /* 0x00000002021c7825 */ /* 0x002fc600078e0260 */
[----:B------:R1:W5:Y:S01]  /*0d10*/  LDG.E.U16 R82, [R82.64] ;  /* 0x0000000652527981 */ /* 0x000362000c1e1500 */
[----:B------:R-:W-:-:S03]  /*0d20*/  IMAD.WIDE R14, R2, 0x2, R92 ;  /* 0x00000002020e7825 */ /* 0x000fc600078e025c */
[----:B------:R3:W5:Y:S01]  /*0d30*/  LDG.E.U16 R81, [R28.64] ;  /* 0x000000061c517981 */ /* 0x000762000c1e1500 */
[----:B------:R-:W-:-:S03]  /*0d40*/  IMAD.WIDE R12, R2, 0x2, R22 ;  /* 0x00000002020c7825 */ /* 0x000fc600078e0216 */
[----:B------:R3:W5:Y:S04]  /*0d50*/  LDG.E.U16 R84, [R14.64] ;  /* 0x000000060e547981 */ /* 0x000768000c1e1500 */
[----:B-1----:R1:W5:Y:S01]  /*0d60*/  LDG.E.U16 R83, [R12.64] ;  /* 0x000000060c537981 */ /* 0x002362000c1e1500 */
[----:B---3--:R-:W-:Y:S03]  /*0d70*/  HMMA.16816.F32 R72, R68, R32, RZ ;  /* 0x000000204448723c */ /* 0x008fe600000018ff */
[----:B------:R-:W3:Y:S04]  /*0d80*/  LDSM.16.M88.4 R28, [R7+0xa00] ;  /* 0x000a0000071c783b */ /* 0x000ee80000000200 */
[----:B------:R-:W0:Y:S04]  /*0d90*/  LDSM.16.M88.4 R40, [R7+0xc00] ;  /* 0x000c00000728783b */ /* 0x000e280000000200 */
[----:B-1----:R-:W1:Y:S04]  /*0da0*/  LDSM.16.M88.4 R12, [R7+0xe00] ;  /* 0x000e0000070c783b */ /* 0x002e680000000200 */
[----:B------:R-:W-:Y:S09]  /*0db0*/  BAR.SYNC.DEFER_BLOCKING 0x0 ;  /* 0x0000000000007b1d */ /* 0x000ff20000010000 */
[----:B------:R-:W-:Y:S08]  /*0dc0*/  HMMA.16816.F32 R32, R60, R34, R72 ;  /* 0x000000223c20723c */ /* 0x000ff00000001848 */
[----:B------:R-:W-:Y:S11]  /*0dd0*/  HMMA.16816.F32 R72, R68, R24, RZ ;  /* 0x000000184448723c */ /* 0x000ff600000018ff */
[----:B------:R-:W-:Y:S11]  /*0de0*/  @!UPT UIADD3 URZ, URZ, URZ, URZ ;  /* 0x0000003f3f3ff290 */ /* 0x000ff6000fffe03f */
[----:B------:R-:W-:Y:S02]  /*0df0*/  @!UPT UIADD3 URZ, URZ, URZ, URZ ;  /* 0x0000003f3f3ff290 */ /* 0x000fe4000fffe03f */
[----:B------:R-:W-:Y:S08]  /*0e00*/  HMMA.16816.F32 R24, R60, R26, R72 ;  /* 0x0000001a3c18723c */ /* 0x000ff00000001848 */
[----:B0-----:R-:W-:Y:S11]  /*0e10*/  HMMA.16816.F32 R72, R68, R16, RZ ;  /* 0x000000104448723c */ /* 0x001ff600000018ff */
[----:B------:R-:W-:Y:S11]  /*0e20*/  @!UPT UIADD3 URZ, URZ, URZ, URZ ;  /* 0x0000003f3f3ff290 */ /* 0x000ff6000fffe03f */
[----:B------:R-:W-:Y:S02]  /*0e30*/  @!UPT UIADD3 URZ, URZ, URZ, URZ ;  /* 0x0000003f3f3ff290 */ /* 0x000fe4000fffe03f */
[----:B------:R-:W-:Y:S08]  /*0e40*/  HMMA.16816.F32 R16, R60, R18, R72 ;  /* 0x000000123c10723c */ /* 0x000ff00000001848 */
[----:B------:R-:W-:Y:S11]  /*0e50*/  HMMA.16816.F32 R72, R68, R64, RZ ;  /* 0x000000404448723c */ /* 0x000ff600000018ff */
[----:B------:R-:W-:Y:S11]  /*0e60*/  @!UPT UIADD3 URZ, URZ, URZ, URZ ;  /* 0x0000003f3f3ff290 */ /* 0x000ff6000fffe03f */
[----:B------:R-:W-:Y:S02]  /*0e70*/  @!UPT UIADD3 URZ, URZ, URZ, URZ ;  /* 0x0000003f3f3ff290 */ /* 0x000fe4000fffe03f */
[----:B------:R-:W-:Y:S08]  /*0e80*/  HMMA.16816.F32 R64, R60, R66, R72 ;  /* 0x000000423c40723c */ /* 0x000ff00000001848 */
[----:B------:R-:W-:Y:S11]  /*0e90*/  HMMA.16816.F32 R72, R68, R36, RZ ;  /* 0x000000244448723c */ /* 0x000ff600000018ff */
[----:B------:R-:W-:Y:S11]  /*0ea0*/  @!UPT UIADD3 URZ, URZ, URZ, URZ ;  /* 0x0000003f3f3ff290 */ /* 0x000ff6000fffe03f */
[----:B------:R-:W-:Y:S02]  /*0eb0*/  @!UPT UIADD3 URZ, URZ, URZ, URZ ;  /* 0x0000003f3f3ff290 */ /* 0x000fe4000fffe03f */
[----:B------:R-:W-:Y:S08]  /*0ec0*/  HMMA.16816.F32 R36, R60, R38, R72 ;  /* 0x000000263c24723c */ /* 0x000ff00000001848 */
[----:B---3--:R-:W-:Y:S11]  /*0ed0*/  HMMA.16816.F32 R72, R68, R28, RZ ;  /* 0x0000001c4448723c */ /* 0x008ff600000018ff */
[----:B------:R-:W-:Y:S11]  /*0ee0*/  @!UPT UIADD3 URZ, URZ, URZ, URZ ;  /* 0x0000003f3f3ff290 */ /* 0x000ff6000fffe03f */
[----:B------:R-:W-:Y:S02]  /*0ef0*/  @!UPT UIADD3 URZ, URZ, URZ, URZ ;  /* 0x0000003f3f3ff290 */ /* 0x000fe4000fffe03f */
[----:B------:R-:W-:Y:S08]  /*0f00*/  HMMA.16816.F32 R28, R60, R30, R72 ;  /* 0x0000001e3c1c723c */ /* 0x000ff00000001848 */
[C---:B------:R-:W-:Y:S08]  /*0f10*/  HMMA.16816.F32 R72, R68.reuse, R40, RZ ;  /* 0x000000284448723c */ /* 0x040ff000000018ff */
[----:B-1----:R-:W-:Y:S01]  /*0f20*/  HMMA.16816.F32 R68, R68, R12, RZ ;  /* 0x0000000c4444723c */ /* 0x002fe200000018ff */
[----:B------:R-:W-:Y:S11]  /*0f30*/  FMUL R27, R27, c[0x0][0x188] ;  /* 0x000062001b1b7a20 */ /* 0x000ff60000400000 */
[----:B------:R-:W-:Y:S04]  /*0f40*/  @!UPT UIADD3 URZ, URZ, URZ, URZ ;  /* 0x0000003f3f3ff290 */ /* 0x000fe8000fffe03f */
[C---:B------:R-:W-:Y:S08]  /*0f50*/  HMMA.16816.F32 R40, R60.reuse, R42, R72 ;  /* 0x0000002a3c28723c */ /* 0x040ff00000001848 */
[----:B------:R-:W-:Y:S07]  /*0f60*/  HMMA.16816.F32 R60, R60, R14, R68 ;  /* 0x0000000e3c3c723c */ /* 0x000fee0000001844 */
[----:B------:R-:W-:Y:S01]  /*0f70*/  IADD3 R68, R123, UR4, RZ ;  /* 0x000000047b447c10 */ /* 0x000fe2000fffe0ff */
[----:B--2---:R0:W-:Y:S04]  /*0f80*/  STS.U16 [R0], R9 ;  /* 0x0000000900007388 */ /* 0x0041e80000000400 */
[----:B----4-:R1:W-:Y:S01]  /*0f90*/  STS.U16 [R0+0x800], R11 ;  /* 0x0008000b00007388 */ /* 0x0103e20000000400 */
[----:B0-----:R-:W-:-:S04]  /*0fa0*/  IADD3 R9, R68, 0x9, RZ ;  /* 0x0000000944097810 */ /* 0x001fc80007ffe0ff */
[-C--:B------:R-:W-:Y:S02]  /*0fb0*/  ISETP.GE.AND P1, PT, R4, R9.reuse, PT ;  /* 0x000000090400720c */ /* 0x080fe40003f26270 */
[----:B------:R-:W-:Y:S02]  /*0fc0*/  ISETP.GE.AND P3, PT, R116, R9, PT ;  /* 0x000000097400720c */ /* 0x000fe40003f66270 */
[C---:B-1----:R-:W-:Y:S02]  /*0fd0*/  IADD3 R11, R68.reuse, 0x10, RZ ;  /* 0x00000010440b7810 */ /* 0x042fe40007ffe0ff */
[----:B------:R-:W-:Y:S01]  /*0fe0*/  IADD3 R9, R68, 0x11, RZ ;  /* 0x0000001144097810 */ /* 0x000fe20007ffe0ff */
[----:B------:R-:W-:Y:S01]  /*0ff0*/  FMUL R15, R16, c[0x0][0x188] ;  /* 0x00006200100f7a20 */ /* 0x000fe20000400000 */
[C---:B------:R-:W-:Y:S02]  /*1000*/  ISETP.GE.AND P0, PT, R4.reuse, R11, PT ;  /* 0x0000000b0400720c */ /* 0x040fe40003f06270 */
[----:B------:R-:W-:-:S02]  /*1010*/  ISETP.GE.AND P2, PT, R4, R9, PT ;  /* 0x000000090400720c */ /* 0x000fc40003f46270 */
[----:B------:R-:W-:Y:S01]  /*1020*/  ISETP.GE.AND P5, PT, R116, R9, PT ;  /* 0x000000097400720c */ /* 0x000fe20003fa6270 */
[----:B-----5:R0:W-:Y:S01]  /*1030*/  STS.U16 [R0+0x400], R10 ;  /* 0x0004000a00007388 */ /* 0x0201e20000000400 */
[----:B------:R-:W-:Y:S01]  /*1040*/  IADD3 R9, R68, 0x19, RZ ;  /* 0x0000001944097810 */ /* 0x000fe20007ffe0ff */
[----:B------:R-:W-:Y:S01]  /*1050*/  FMUL R25, R25, c[0x0][0x188] ;  /* 0x0000620019197a20 */ /* 0x000fe20000400000 */
[----:B------:R-:W-:Y:S02]  /*1060*/  FSEL R27, R27, -INF , P3 ;  /* 0xff8000001b1b7808 */ /* 0x000fe40001800000 */
[----:B------:R-:W-:Y:S02]  /*1070*/  FSEL R15, R15, -INF , P0 ;  /* 0xff8000000f0f7808 */ /* 0x000fe40000000000 */
[----:B------:R-:W-:Y:S01]  /*1080*/  ISETP.GE.AND P6, PT, R116, R11, PT ;  /* 0x0000000b7400720c */ /* 0x000fe20003fc6270 */
[----:B0-----:R-:W-:Y:S01]  /*1090*/  FMUL R10, R18, c[0x0][0x188] ;  /* 0x00006200120a7a20 */ /* 0x001fe20000400000 */
[-C--:B------:R-:W-:Y:S01]  /*10a0*/  ISETP.GE.AND P3, PT, R4, R9.reuse, PT ;  /* 0x000000090400720c */ /* 0x080fe20003f66270 */
[----:B------:R-:W-:Y:S01]  /*10b0*/  FMUL R18, R17, c[0x0][0x188] ;  /* 0x0000620011127a20 */ /* 0x000fe20000400000 */
[----:B------:R-:W-:-:S02]  /*10c0*/  ISETP.GE.AND P0, PT, R116, R9, PT ;  /* 0x000000097400720c */ /* 0x000fc40003f06270 */
[C---:B------:R-:W-:Y:S02]  /*10d0*/  IADD3 R11, R68.reuse, 0x18, RZ ;  /* 0x00000018440b7810 */ /* 0x040fe40007ffe0ff */
[----:B------:R-:W-:Y:S01]  /*10e0*/  LOP3.LUT R9, R68, 0x21, RZ, 0xfc, !PT ;  /* 0x0000002144097812 */ /* 0x000fe200078efcff */
[----:B------:R-:W-:Y:S01]  /*10f0*/  FMUL R14, R66, c[0x0][0x188] ;  /* 0x00006200420e7a20 */ /* 0x000fe20000400000 */
[----:B------:R-:W-:Y:S01]  /*1100*/  FSEL R25, R25, -INF , P1 ;  /* 0xff80000019197808 */ /* 0x000fe20000800000 */
[----:B------:R-:W-:Y:S01]  /*1110*/  FMUL R13, R65, c[0x0][0x188] ;  /* 0x00006200410d7a20 */ /* 0x000fe20000400000 */
[----:B------:R-:W-:Y:S01]  /*1120*/  FSEL R17, R10, -INF , P6 ;  /* 0xff8000000a117808 */ /* 0x000fe20003000000 */
[----:B------:R-:W-:Y:S01]  /*1130*/  FMUL R19, R19, c[0x0][0x188] ;  /* 0x0000620013137a20 */ /* 0x000fe20000400000 */
[----:B------:R-:W-:Y:S01]  /*1140*/  FSEL R18, R18, -INF , P2 ;  /* 0xff80000012127808 */ /* 0x000fe20001000000 */
[----:B------:R-:W-:Y:S01]  /*1150*/  FMUL R16, R64, c[0x0][0x188] ;  /* 0x0000620040107a20 */ /* 0x000fe20000400000 */
[----:B------:R-:W-:-:S02]  /*1160*/  ISETP.GE.AND P1, PT, R116, R11, PT ;  /* 0x0000000b7400720c */ /* 0x000fc40003f26270 */
[-C--:B------:R-:W-:Y:S02]  /*1170*/  ISETP.GE.AND P6, PT, R116, R9.reuse, PT ;  /* 0x000000097400720c */ /* 0x080fe40003fc6270 */
[C---:B------:R-:W-:Y:S02]  /*1180*/  ISETP.GE.AND P2, PT, R4.reuse, R9, PT ;  /* 0x000000090400720c */ /* 0x040fe40003f46270 */
[----:B------:R-:W-:Y:S02]  /*1190*/  ISETP.GE.AND P4, PT, R4, R11, PT ;  /* 0x0000000b0400720c */ /* 0x000fe40003f86270 */
[C---:B------:R-:W-:Y:S02]  /*11a0*/  LOP3.LUT R9, R68.reuse, 0x29, RZ, 0xfc, !PT ;  /* 0x0000002944097812 */ /* 0x040fe400078efcff */
[----:B------:R-:W-:Y:S01]  /*11b0*/  LOP3.LUT R11, R68, 0x28, RZ, 0xfc, !PT ;  /* 0x00000028440b7812 */ /* 0x000fe200078efcff */
[----:B------:R0:W-:Y:S01]  /*11c0*/  STS.U16 [R0+0xc00], R20 ;  /* 0x000c001400007388 */ /* 0x0001e20000000400 */
[----:B------:R-:W-:Y:S01]  /*11d0*/  FSEL R14, R14, -INF , P1 ;  /* 0xff8000000e0e7808 */ /* 0x000fe20000800000 */
[----:B------:R-:W-:Y:S01]  /*11e0*/  FMUL R10, R39, c[0x0][0x188] ;  /* 0x00006200270a7a20 */ /* 0x000fe20000400000 */
[----:B------:R-:W-:-:S02]  /*11f0*/  FSEL R13, R13, -INF , P3 ;  /* 0xff8000000d0d7808 */ /* 0x000fc40001800000 */
[----:B------:R-:W-:Y:S02]  /*1200*/  FSEL R19, R19, -INF , P5 ;  /* 0xff80000013137808 */ /* 0x000fe40002800000 */
[----:B------:R-:W-:Y:S02]  /*1210*/  FSEL R16, R16, -INF , P4 ;  /* 0xff80000010107808 */ /* 0x000fe40002000000 */
[-C--:B------:R-:W-:Y:S01]  /*1220*/  ISETP.GE.AND P1, PT, R116, R9.reuse, PT ;  /* 0x000000097400720c */ /* 0x080fe20003f26270 */
[----:B0-----:R-:W-:Y:S01]  /*1230*/  FMUL R20, R67, c[0x0][0x188] ;  /* 0x0000620043147a20 */ /* 0x001fe20000400000 */
[----:B------:R-:W-:Y:S01]  /*1240*/  ISETP.GE.AND P3, PT, R4, R9, PT ;  /* 0x000000090400720c */ /* 0x000fe20003f66270 */
[----:B------:R-:W-:Y:S01]  /*1250*/  FMUL R9, R37, c[0x0][0x188] ;  /* 0x0000620025097a20 */ /* 0x000fe20000400000 */
[-C--:B------:R-:W-:Y:S02]  /*1260*/  ISETP.GE.AND P5, PT, R116, R11.reuse, PT ;  /* 0x0000000b7400720c */ /* 0x080fe40003fa6270 */
[----:B------:R-:W-:-:S02]  /*1270*/  ISETP.GE.AND P4, PT, R4, R11, PT ;  /* 0x0000000b0400720c */ /* 0x000fc40003f86270 */
[C---:B------:R-:W-:Y:S02]  /*1280*/  LOP3.LUT R11, R68.reuse, 0x30, RZ, 0xfc, !PT ;  /* 0x00000030440b7812 */ /* 0x040fe400078efcff */
[----:B------:R-:W-:Y:S01]  /*1290*/  LOP3.LUT R37, R68, 0x31, RZ, 0xfc, !PT ;  /* 0x0000003144257812 */ /* 0x000fe200078efcff */
[----:B------:R-:W-:Y:S01]  /*12a0*/  FMUL R21, R42, c[0x0][0x188] ;  /* 0x000062002a157a20 */ /* 0x000fe20000400000 */
[----:B------:R-:W-:Y:S01]  /*12b0*/  FSEL R20, R20, -INF , P0 ;  /* 0xff80000014147808 */ /* 0x000fe20000000000 */
[----:B------:R-:W-:Y:S01]  /*12c0*/  FMUL R43, R43, c[0x0][0x188] ;  /* 0x000062002b2b7a20 */ /* 0x000fe20000400000 */
[----:B------:R-:W-:Y:S02]  /*12d0*/  FSEL R10, R10, -INF , P6 ;  /* 0xff8000000a0a7808 */ /* 0x000fe40003000000 */
[C---:B------:R-:W-:Y:S02]  /*12e0*/  ISETP.GE.AND P0, PT, R116.reuse, R11, PT ;  /* 0x0000000b7400720c */ /* 0x040fe40003f06270 */
[----:B------:R-:W-:-:S02]  /*12f0*/  ISETP.GE.AND P6, PT, R116, R37, PT ;  /* 0x000000257400720c */ /* 0x000fc40003fc6270 */
[----:B------:R-:W-:Y:S01]  /*1300*/  FSEL R9, R9, -INF , P2 ;  /* 0xff80000009097808 */ /* 0x000fe20001000000 */
[----:B------:R-:W-:Y:S01]  /*1310*/  FMUL R12, R31, c[0x0][0x188] ;  /* 0x000062001f0c7a20 */ /* 0x000fe20000400000 */
[----:B------:R-:W-:Y:S01]  /*1320*/  ISETP.GE.AND P2, PT, R4, R11, PT ;  /* 0x0000000b0400720c */ /* 0x000fe20003f46270 */
[----:B------:R-:W-:Y:S01]  /*1330*/  FMUL R11, R30, c[0x0][0x188] ;  /* 0x000062001e0b7a20 */ /* 0x000fe20000400000 */
[----:B------:R-:W-:Y:S01]  /*1340*/  FSEL R21, R21, -INF , P0 ;  /* 0xff80000015157808 */ /* 0x000fe20000000000 */
[----:B------:R-:W-:Y:S01]  /*1350*/  FMUL R34, R34, c[0x0][0x188] ;  /* 0x0000620022227a20 */ /* 0x000fe20000400000 */
[----:B------:R-:W-:Y:S01]  /*1360*/  FSEL R64, R43, -INF , P6 ;  /* 0xff8000002b407808 */ /* 0x000fe20003000000 */
[----:B------:R-:W-:Y:S01]  /*1370*/  FMUL R30, R35, c[0x0][0x188] ;  /* 0x00006200231e7a20 */ /* 0x000fe20000400000 */
[CC--:B------:R-:W-:Y:S02]  /*1380*/  ISETP.GE.AND P0, PT, R116.reuse, R68.reuse, PT ;  /* 0x000000447400720c */ /* 0x0c0fe40003f06270 */
[----:B------:R-:W-:Y:S01]  /*1390*/  ISETP.GT.AND P6, PT, R116, R68, PT ;  /* 0x000000447400720c */ /* 0x000fe20003fc4270 */
[----:B------:R-:W-:Y:S01]  /*13a0*/  FMUL R31, R26, c[0x0][0x188] ;  /* 0x000062001a1f7a20 */ /* 0x000fe20000400000 */
[----:B------:R-:W-:-:S02]  /*13b0*/  FSEL R12, R12, -INF , P1 ;  /* 0xff8000000c0c7808 */ /* 0x000fc40000800000 */
[----:B------:R-:W-:Y:S02]  /*13c0*/  ISETP.GE.AND P1, PT, R4, R68, PT ;  /* 0x000000440400720c */ /* 0x000fe40003f26270 */
[----:B------:R-:W-:Y:S02]  /*13d0*/  FSEL R26, R34, -INF , P0 ;  /* 0xff800000221a7808 */ /* 0x000fe40000000000 */
[----:B------:R-:W-:Y:S02]  /*13e0*/  FSEL R30, R30, -INF , P6 ;  /* 0xff8000001e1e7808 */ /* 0x000fe40003000000 */
[----:B------:R-:W-:Y:S02]  /*13f0*/  FSEL R31, R31, -INF , P1 ;  /* 0xff8000001f1f7808 */ /* 0x000fe40000800000 */
[----:B------:R-:W-:Y:S02]  /*1400*/  FMNMX R34, R26, R30, !PT ;  /* 0x0000001e1a227209 */ /* 0x000fe40007800000 */
[----:B------:R-:W-:-:S02]  /*1410*/  FSEL R11, R11, -INF , P5 ;  /* 0xff8000000b0b7808 */ /* 0x000fc40002800000 */
[----:B------:R-:W-:Y:S02]  /*1420*/  ISETP.GE.AND P5, PT, R4, R37, PT ;  /* 0x000000250400720c */ /* 0x000fe40003fa6270 */
[----:B------:R-:W-:Y:S02]  /*1430*/  LOP3.LUT R37, R68, 0x38, RZ, 0xfc, !PT ;  /* 0x0000003844257812 */ /* 0x000fe400078efcff */
[----:B------:R-:W-:Y:S01]  /*1440*/  FMNMX R34, R31, R34, !PT ;  /* 0x000000221f227209 */ /* 0x000fe20007800000 */
[----:B------:R-:W-:Y:S01]  /*1450*/  FMUL R62, R62, c[0x0][0x188] ;  /* 0x000062003e3e7a20 */ /* 0x000fe20000400000 */
[----:B------:R-:W-:Y:S01]  /*1460*/  ISETP.GE.AND P0, PT, R116, R37, PT ;  /* 0x000000257400720c */ /* 0x000fe20003f06270 */
[----:B------:R-:W-:Y:S01]  /*1470*/  FMUL R32, R32, c[0x0][0x188] ;  /* 0x0000620020207a20 */ /* 0x000fe20000400000 */
[----:B------:R-:W-:Y:S02]  /*1480*/  IADD3 R35, R68, 0x8, RZ ;  /* 0x0000000844237810 */ /* 0x000fe40007ffe0ff */
[----:B------:R-:W-:Y:S01]  /*1490*/  FMNMX R42, R27, R34, !PT ;  /* 0x000000221b2a7209 */ /* 0x000fe20007800000 */
[----:B------:R-:W-:Y:S01]  /*14a0*/  FMUL R34, R24, c[0x0][0x188] ;  /* 0x0000620018227a20 */ /* 0x000fe20000400000 */
[----:B------:R-:W-:Y:S01]  /*14b0*/  FSEL R62, R62, -INF , P0 ;  /* 0xff8000003e3e7808 */ /* 0x000fe20000000000 */
[----:B------:R-:W-:Y:S01]  /*14c0*/  FMUL R33, R33, c[0x0][0x188] ;  /* 0x0000620021217a20 */ /* 0x000fe20000400000 */
[----:B------:R-:W-:-:S02]  /*14d0*/  FSEL R24, R32, -INF , P1 ;  /* 0xff80000020187808 */ /* 0x000fc40000800000 */
[C---:B------:R-:W-:Y:S02]  /*14e0*/  ISETP.GE.AND P0, PT, R4.reuse, R35, PT ;  /* 0x000000230400720c */ /* 0x040fe40003f06270 */
[----:B------:R-:W-:Y:S02]  /*14f0*/  ISETP.GT.AND P1, PT, R4, R68, PT ;  /* 0x000000440400720c */ /* 0x000fe40003f24270 */
[----:B------:R-:W-:Y:S02]  /*1500*/  FMNMX R42, R17, R42, !PT ;  /* 0x0000002a112a7209 */ /* 0x000fe40007800000 */
[----:B------:R-:W-:Y:S01]  /*1510*/  LOP3.LUT R35, R68, 0x20, RZ, 0xfc, !PT ;  /* 0x0000002044237812 */ /* 0x000fe200078efcff */
[----:B------:R-:W-:Y:S01]  /*1520*/  FMUL R38, R38, c[0x0][0x188] ;  /* 0x0000620026267a20 */ /* 0x000fe20000400000 */
[----:B------:R-:W-:Y:S02]  /*1530*/  FSEL R33, R33, -INF , P1 ;  /* 0xff80000021217808 */ /* 0x000fe40000800000 */
[----:B------:R-:W-:-:S02]  /*1540*/  FMNMX R39, R19, R42, !PT ;  /* 0x0000002a13277209 */ /* 0x000fc40007800000 */
[----:B------:R-:W-:Y:S02]  /*1550*/  ISETP.GE.AND P6, PT, R4, R37, PT ;  /* 0x000000250400720c */ /* 0x000fe40003fc6270 */
[----:B------:R-:W-:Y:S02]  /*1560*/  ISETP.GE.AND P1, PT, R116, R35, PT ;  /* 0x000000237400720c */ /* 0x000fe40003f26270 */
[----:B------:R-:W-:Y:S02]  /*1570*/  LOP3.LUT R37, R68, 0x39, RZ, 0xfc, !PT ;  /* 0x0000003944257812 */ /* 0x000fe400078efcff */
[----:B------:R-:W-:Y:S02]  /*1580*/  FMNMX R39, R14, R39, !PT ;  /* 0x000000270e277209 */ /* 0x000fe40007800000 */
[----:B------:R-:W-:Y:S02]  /*1590*/  FSEL R32, R34, -INF , P0 ;  /* 0xff80000022207808 */ /* 0x000fe40000000000 */
[----:B------:R-:W-:-:S02]  /*15a0*/  FSEL R65, R38, -INF , P1 ;  /* 0xff80000026417808 */ /* 0x000fc40000800000 */
[-C--:B------:R-:W-:Y:S02]  /*15b0*/  ISETP.GE.AND P0, PT, R116, R37.reuse, PT ;  /* 0x000000257400720c */ /* 0x080fe40003f06270 */
[----:B------:R-:W-:Y:S02]  /*15c0*/  ISETP.GE.AND P1, PT, R4, R37, PT ;  /* 0x000000250400720c */ /* 0x000fe40003f26270 */
[----:B------:R-:W-:Y:S02]  /*15d0*/  FMNMX R37, R24, R33, !PT ;  /* 0x0000002118257209 */ /* 0x000fe40007800000 */
[----:B------:R-:W-:Y:S02]  /*15e0*/  FMNMX R38, R20, R39, !PT ;  /* 0x0000002714267209 */ /* 0x000fe40007800000 */
[----:B------:R-:W-:Y:S02]  /*15f0*/  FMNMX R34, R32, R37, !PT ;  /* 0x0000002520227209 */ /* 0x000fe40007800000 */
[----:B------:R-:W-:-:S02]  /*1600*/  FMNMX R37, R65, R38, !PT ;  /* 0x0000002641257209 */ /* 0x000fc40007800000 */
[----:B------:R-:W-:Y:S02]  /*1610*/  FMNMX R34, R25, R34, !PT ;  /* 0x0000002219227209 */ /* 0x000fe40007800000 */
[----:B------:R-:W-:Y:S02]  /*1620*/  FMNMX R38, R10, R37, !PT ;  /* 0x000000250a267209 */ /* 0x000fe40007800000 */
[----:B------:R-:W-:Y:S02]  /*1630*/  FMNMX R37, R15, R34, !PT ;  /* 0x000000220f257209 */ /* 0x000fe40007800000 */
[----:B------:R-:W-:Y:S01]  /*1640*/  FMNMX R39, R11, R38, !PT ;  /* 0x000000260b277209 */ /* 0x000fe20007800000 */
[----:B------:R-:W-:Y:S01]  /*1650*/  FMUL R63, R63, c[0x0][0x188] ;  /* 0x000062003f3f7a20 */ /* 0x000fe20000400000 */
[----:B------:R-:W-:Y:S02]  /*1660*/  FMNMX R37, R18, R37, !PT ;  /* 0x0000002512257209 */ /* 0x000fe40007800000 */
[----:B------:R-:W-:Y:S01]  /*1670*/  FMNMX R38, R12, R39, !PT ;  /* 0x000000270c267209 */ /* 0x000fe20007800000 */
[----:B------:R-:W-:Y:S01]  /*1680*/  FMUL R36, R36, c[0x0][0x188] ;  /* 0x0000620024247a20 */ /* 0x000fe20000400000 */
[----:B------:R-:W-:-:S02]  /*1690*/  FMNMX R34, R16, R37, !PT ;  /* 0x0000002510227209 */ /* 0x000fc40007800000 */
[----:B------:R-:W-:Y:S02]  /*16a0*/  FSEL R63, R63, -INF , P0 ;  /* 0xff8000003f3f7808 */ /* 0x000fe40000000000 */
[----:B------:R-:W-:Y:S02]  /*16b0*/  FMNMX R37, R21, R38, !PT ;  /* 0x0000002615257209 */ /* 0x000fe40007800000 */
[----:B------:R-:W-:Y:S02]  /*16c0*/  ISETP.GE.AND P0, PT, R4, R35, PT ;  /* 0x000000230400720c */ /* 0x000fe40003f06270 */
[----:B------:R-:W-:Y:S01]  /*16d0*/  FMNMX R37, R64, R37, !PT ;  /* 0x0000002540257209 */ /* 0x000fe20007800000 */
[----:B------:R-:W-:Y:S01]  /*16e0*/  FMUL R28, R28, c[0x0][0x188] ;  /* 0x000062001c1c7a20 */ /* 0x000fe20000400000 */
[----:B------:R-:W-:Y:S02]  /*16f0*/  FSEL R66, R36, -INF , P0 ;  /* 0xff80000024427808 */ /* 0x000fe40000000000 */
[----:B------:R-:W-:-:S02]  /*1700*/  FMNMX R35, R13, R34, !PT ;  /* 0x000000220d237209 */ /* 0x000fc40007800000 */
[----:B------:R-:W-:Y:S02]  /*1710*/  FMNMX R36, R62, R37, !PT ;  /* 0x000000253e247209 */ /* 0x000fe40007800000 */
[----:B------:R-:W-:Y:S01]  /*1720*/  FMNMX R34, R66, R35, !PT ;  /* 0x0000002342227209 */ /* 0x000fe20007800000 */
[----:B------:R-:W-:Y:S01]  /*1730*/  FMUL R29, R29, c[0x0][0x188] ;  /* 0x000062001d1d7a20 */ /* 0x000fe20000400000 */
[----:B------:R-:W-:Y:S02]  /*1740*/  FSEL R67, R28, -INF , P4 ;  /* 0xff8000001c437808 */ /* 0x000fe40002000000 */
[----:B------:R-:W-:Y:S02]  /*1750*/  FMNMX R28, R63, R36, !PT ;  /* 0x000000243f1c7209 */ /* 0x000fe40007800000 */
[----:B------:R-:W-:Y:S01]  /*1760*/  FMNMX R34, R9, R34, !PT ;  /* 0x0000002209227209 */ /* 0x000fe20007800000 */
[----:B------:R-:W-:Y:S01]  /*1770*/  FMUL R40, R40, c[0x0][0x188] ;  /* 0x0000620028287a20 */ /* 0x000fe20000400000 */
[----:B------:R-:W-:-:S02]  /*1780*/  FSEL R68, R29, -INF , P3 ;  /* 0xff8000001d447808 */ /* 0x000fc40001800000 */
[----:B------:R-:W-:Y:S01]  /*1790*/  FMNMX R35, R67, R34, !PT ;  /* 0x0000002243237209 */ /* 0x000fe20007800000 */
[----:B------:R-:W0:Y:S01]  /*17a0*/  SHFL.BFLY PT, R29, R28, 0x2, 0x1f ;  /* 0x0c401f001c1d7f89 */ /* 0x000e2200000e0000 */
[----:B------:R-:W-:Y:S01]  /*17b0*/  FMUL R41, R41, c[0x0][0x188] ;  /* 0x0000620029297a20 */ /* 0x000fe20000400000 */
[----:B------:R-:W-:Y:S02]  /*17c0*/  FSEL R69, R40, -INF , P2 ;  /* 0xff80000028457808 */ /* 0x000fe40001000000 */
[----:B------:R-:W-:Y:S01]  /*17d0*/  FMNMX R34, R68, R35, !PT ;  /* 0x0000002344227209 */ /* 0x000fe20007800000 */
[----:B------:R-:W-:Y:S01]  /*17e0*/  FMUL R71, R60, c[0x0][0x188] ;  /* 0x000062003c477a20 */ /* 0x000fe20000400000 */
[----:B------:R-:W-:Y:S02]  /*17f0*/  FSEL R60, R41, -INF , P5 ;  /* 0xff800000293c7808 */ /* 0x000fe40002800000 */
[----:B------:R-:W-:Y:S01]  /*1800*/  FMNMX R35, R69, R34, !PT ;  /* 0x0000002245237209 */ /* 0x000fe20007800000 */
[----:B------:R-:W-:Y:S01]  /*1810*/  FMUL R61, R61, c[0x0][0x188] ;  /* 0x000062003d3d7a20 */ /* 0x000fe20000400000 */
[----:B------:R-:W-:-:S02]  /*1820*/  FSEL R71, R71, -INF , P6 ;  /* 0xff80000047477808 */ /* 0x000fc40003000000 */
[----:B------:R-:W-:Y:S02]  /*1830*/  FMNMX R34, R60, R35, !PT ;  /* 0x000000233c227209 */ /* 0x000fe40007800000 */
[----:B------:R-:W-:Y:S02]  /*1840*/  FSEL R72, R61, -INF , P1 ;  /* 0xff8000003d487808 */ /* 0x000fe40000800000 */
[----:B------:R-:W-:-:S04]  /*1850*/  FMNMX R35, R71, R34, !PT ;  /* 0x0000002247237209 */ /* 0x000fc80007800000 */
[----:B------:R-:W-:Y:S02]  /*1860*/  FMNMX R35, R72, R35, !PT ;  /* 0x0000002348237209 */ /* 0x000fe40007800000 */
[----:B0-----:R-:W-:-:S03]  /*1870*/  FMNMX R34, R28, R29, !PT ;  /* 0x0000001d1c227209 */ /* 0x001fc60007800000 */
[----:B------:R-:W0:Y:S04]  /*1880*/  SHFL.BFLY PT, R28, R35, 0x2, 0x1f ;  /* 0x0c401f00231c7f89 */ /* 0x000e2800000e0000 */
[----:B------:R-:W1:Y:S01]  /*1890*/  SHFL.BFLY PT, R29, R34, 0x1, 0x1f ;  /* 0x0c201f00221d7f89 */ /* 0x000e6200000e0000 */
[----:B0-----:R-:W-:Y:S02]  /*18a0*/  FMNMX R28, R35, R28, !PT ;  /* 0x0000001c231c7209 */ /* 0x001fe40007800000 */
[----:B-1----:R-:W-:-:S03]  /*18b0*/  FMNMX R61, R34, R29, !PT ;  /* 0x0000001d223d7209 */ /* 0x002fc60007800000 */
[----:B------:R-:W0:Y:S01]  /*18c0*/  SHFL.BFLY PT, R29, R28, 0x1, 0x1f ;  /* 0x0c201f001c1d7f89 */ /* 0x000e2200000e0000 */
[----:B------:R-:W-:-:S03]  /*18d0*/  FMNMX R61, R61, R76, !PT ;  /* 0x0000004c3d3d7209 */ /* 0x000fc60007800000 */
[----:B------:R-:W-:Y:S04]  /*18e0*/  STS.U16 [R119+0x200], R81 ;  /* 0x0002005177007388 */ /* 0x000fe80000000400 */
[----:B------:R-:W-:Y:S01]  /*18f0*/  STS.U16 [R119+0x600], R84 ;  /* 0x0006005477007388 */ /* 0x000fe20000000400 */
[----:B0-----:R-:W-:Y:S01]  /*1900*/  FMNMX R29, R28, R29, !PT ;  /* 0x0000001d1c1d7209 */ /* 0x001fe20007800000 */
[----:B------:R-:W-:-:S03]  /*1910*/  FADD R28, -R61, R76 ;  /* 0x0000004c3d1c7221 */ /* 0x000fc60000000100 */
[----:B------:R-:W-:Y:S01]  /*1920*/  FMNMX R70, R29, R80, !PT ;  /* 0x000000501d467209 */ /* 0x000fe20007800000 */
[----:B------:R-:W-:-:S04]  /*1930*/  FMUL R28, R28, 1.4426950216293334961 ;  /* 0x3fb8aa3b1c1c7820 */ /* 0x000fc80000400000 */
[----:B------:R0:W1:Y:S01]  /*1940*/  MUFU.EX2 R77, R28 ;  /* 0x0000001c004d7308 */ /* 0x0000620000000800 */
[----:B------:R2:W-:Y:S01]  /*1950*/  STS.U16 [R119+0xa00], R82 ;  /* 0x000a005277007388 */ /* 0x0005e20000000400 */
[----:B0-----:R-:W-:-:S03]  /*1960*/  FADD R28, R25, -R70 ;  /* 0x80000046191c7221 */ /* 0x001fc60000000000 */
[----:B------:R-:W-:Y:S01]  /*1970*/  STS.U16 [R119+0xe00], R83 ;  /* 0x000e005377007388 */ /* 0x000fe20000000400 */
[----:B------:R-:W-:Y:S02]  /*1980*/  FMUL R38, R28, 1.4426950216293334961 ;  /* 0x3fb8aa3b1c267820 */ /* 0x000fe40000400000 */
[----:B------:R-:W-:-:S04]  /*1990*/  FADD R28, -R70, R80 ;  /* 0x00000050461c7221 */ /* 0x000fc80000000100 */
[----:B------:R-:W-:-:S04]  /*19a0*/  FMUL R40, R28, 1.4426950216293334961 ;  /* 0x3fb8aa3b1c287820 */ /* 0x000fc80000400000 */
[----:B--2---:R0:W2:Y:S01]  /*19b0*/  MUFU.EX2 R82, R40 ;  /* 0x0000002800527308 */ /* 0x0040a20000000800 */
[----:B------:R-:W-:Y:S01]  /*19c0*/  BAR.SYNC.DEFER_BLOCKING 0x0 ;  /* 0x0000000000007b1d */ /* 0x000fe20000010000 */
[--C-:B------:R-:W-:Y:S02]  /*19d0*/  FADD R33, R33, -R70.reuse ;  /* 0x8000004621217221 */ /* 0x100fe40000000000 */
[----:B------:R-:W-:Y:S02]  /*19e0*/  FADD R32, R32, -R70 ;  /* 0x8000004620207221 */ /* 0x000fe40000000000 */
[--C-:B------:R-:W-:Y:S02]  /*19f0*/  FADD R26, R26, -R61.reuse ;  /* 0x8000003d1a1a7221 */ /* 0x100fe40000000000 */
[--C-:B------:R-:W-:Y:S02]  /*1a00*/  FADD R30, R30, -R61.reuse ;  /* 0x8000003d1e1e7221 */ /* 0x100fe40000000000 */
[----:B------:R-:W-:-:S02]  /*1a10*/  FADD R31, R31, -R61 ;  /* 0x8000003d1f1f7221 */ /* 0x000fc40000000000 */
[----:B------:R-:W-:Y:S02]  /*1a20*/  FADD R27, R27, -R61 ;  /* 0x8000003d1b1b7221 */ /* 0x000fe40000000000 */
[----:B------:R-:W-:Y:S02]  /*1a30*/  FADD R24, R24, -R70 ;  /* 0x8000004618187221 */ /* 0x000fe40000000000 */
[----:B------:R-:W-:Y:S02]  /*1a40*/  FMUL R33, R33, 1.4426950216293334961 ;  /* 0x3fb8aa3b21217820 */ /* 0x000fe40000400000 */
[----:B------:R-:W-:Y:S02]  /*1a50*/  FMUL R32, R32, 1.4426950216293334961 ;  /* 0x3fb8aa3b20207820 */ /* 0x000fe40000400000 */
[----:B------:R-:W-:Y:S01]  /*1a60*/  FMUL R26, R26, 1.4426950216293334961 ;  /* 0x3fb8aa3b1a1a7820 */ /* 0x000fe20000400000 */
[----:B------:R2:W-:Y:S01]  /*1a70*/  MUFU.EX2 R79, R33 ;  /* 0x00000021004f7308 */ /* 0x0005e20000000800 */
[----:B------:R-:W-:-:S02]  /*1a80*/  FMUL R30, R30, 1.4426950216293334961 ;  /* 0x3fb8aa3b1e1e7820 */ /* 0x000fc40000400000 */
[----:B------:R-:W-:Y:S01]  /*1a90*/  FMUL R31, R31, 1.4426950216293334961 ;  /* 0x3fb8aa3b1f1f7820 */ /* 0x000fe20000400000 */
[----:B0-----:R-:W-:Y:S01]  /*1aa0*/  LDSM.16.M88.4 R40, [R6+0x800] ;  /* 0x000800000628783b */ /* 0x001fe20000000200 */
[----:B------:R-:W-:Y:S02]  /*1ab0*/  FMUL R27, R27, 1.4426950216293334961 ;  /* 0x3fb8aa3b1b1b7820 */ /* 0x000fe40000400000 */
[----:B------:R-:W-:Y:S01]  /*1ac0*/  FMUL R24, R24, 1.4426950216293334961 ;  /* 0x3fb8aa3b18187820 */ /* 0x000fe20000400000 */
[----:B------:R0:W-:Y:S01]  /*1ad0*/  MUFU.EX2 R81, R32 ;  /* 0x0000002000517308 */ /* 0x0001e20000000800 */
[C---:B-1----:R-:W-:Y:S02]  /*1ae0*/  FMUL R34, R77.reuse, R54 ;  /* 0x000000364d227220 */ /* 0x042fe40000400000 */
[----:B------:R-:W-:Y:S02]  /*1af0*/  FMUL R35, R77, R55 ;  /* 0x000000374d237220 */ /* 0x000fe40000400000 */
[----:B--2---:R-:W-:-:S02]  /*1b00*/  FMUL R33, R82, R53 ;  /* 0x0000003552217220 */ /* 0x004fc40000400000 */
[C---:B------:R-:W-:Y:S02]  /*1b10*/  FMUL R54, R77.reuse, R58 ;  /* 0x0000003a4d367220 */ /* 0x040fe40000400000 */
[C---:B0-----:R-:W-:Y:S02]  /*1b20*/  FMUL R32, R82.reuse, R52 ;  /* 0x0000003452207220 */ /* 0x041fe40000400000 */
[C---:B------:R-:W-:Y:S02]  /*1b30*/  FMUL R55, R77.reuse, R59 ;  /* 0x0000003b4d377220 */ /* 0x040fe40000400000 */
[C---:B------:R-:W-:Y:S02]  /*1b40*/  FMUL R52, R82.reuse, R56 ;  /* 0x0000003852347220 */ /* 0x040fe40000400000 */
[----:B------:R-:W-:Y:S01]  /*1b50*/  FMUL R53, R82, R57 ;  /* 0x0000003952357220 */ /* 0x000fe20000400000 */
[----:B------:R-:W-:Y:S01]  /*1b60*/  MUFU.EX2 R73, R26 ;  /* 0x0000001a00497308 */ /* 0x000fe20000000800 */
[----:B------:R-:W0:Y:S07]  /*1b70*/  LDSM.16.M88.4 R56, [R6+0xc00] ;  /* 0x000c00000638783b */ /* 0x000e2e0000000200 */
[----:B------:R-:W1:Y:S08]  /*1b80*/  MUFU.EX2 R74, R30 ;  /* 0x0000001e004a7308 */ /* 0x000e700000000800 */
[----:B------:R2:W-:Y:S08]  /*1b90*/  MUFU.EX2 R75, R31 ;  /* 0x0000001f004b7308 */ /* 0x0005f00000000800 */
[----:B------:R-:W3:Y:S01]  /*1ba0*/  MUFU.EX2 R76, R27 ;  /* 0x0000001b004c7308 */ /* 0x000ee20000000800 */
[----:B--2---:R-:W2:Y:S07]  /*1bb0*/  LDSM.16.M88.4 R28, [R6+0x400] ;  /* 0x00040000061c783b */ /* 0x004eae0000000200 */
[----:B------:R4:W5:Y:S02]  /*1bc0*/  MUFU.EX2 R78, R24 ;  /* 0x00000018004e7308 */ /* 0x0009640000000800 */
[----:B----4-:R-:W4:Y:S06]  /*1bd0*/  LDSM.16.M88.4 R24, [R6] ;  /* 0x000000000618783b */ /* 0x010f2c0000000200 */
[----:B------:R-:W0:Y:S01]  /*1be0*/  MUFU.EX2 R80, R38 ;  /* 0x0000002600507308 */ /* 0x000e220000000800 */
[----:B-1----:R-:W-:Y:S01]  /*1bf0*/  F2FP.PACK_AB R37, R74, R73 ;  /* 0x000000494a25723e */ /* 0x002fe200000000ff */
[C---:B------:R-:W-:Y:S01]  /*1c00*/  FMUL R50, R77.reuse, R50 ;  /* 0x000000324d327220 */ /* 0x040fe20000400000 */
[----:B---3--:R-:W-:Y:S01]  /*1c10*/  F2FP.PACK_AB R39, R76, R75 ;  /* 0x0000004b4c27723e */ /* 0x008fe200000000ff */
[----:B------:R-:W-:Y:S01]  /*1c20*/  FMUL R51, R77, R51 ;  /* 0x000000334d337220 */ /* 0x000fe20000400000 */
[----:B-----5:R-:W-:Y:S01]  /*1c30*/  F2FP.PACK_AB R36, R79, R78 ;  /* 0x0000004e4f24723e */ /* 0x020fe200000000ff */
[----:B------:R-:W-:-:S02]  /*1c40*/  FMUL R48, R82, R48 ;  /* 0x0000003052307220 */ /* 0x000fc40000400000 */
[----:B------:R-:W-:Y:S02]  /*1c50*/  FMUL R49, R82, R49 ;  /* 0x0000003152317220 */ /* 0x000fe40000400000 */
[C---:B------:R-:W-:Y:S02]  /*1c60*/  FMUL R46, R77.reuse, R46 ;  /* 0x0000002e4d2e7220 */ /* 0x040fe40000400000 */
[----:B------:R-:W-:Y:S01]  /*1c70*/  FMUL R47, R77, R47 ;  /* 0x0000002f4d2f7220 */ /* 0x000fe20000400000 */
[----:B0-----:R-:W-:Y:S01]  /*1c80*/  F2FP.PACK_AB R38, R80, R81 ;  /* 0x000000515026723e */ /* 0x001fe200000000ff */
[C---:B------:R-:W-:Y:S02]  /*1c90*/  FMUL R44, R82.reuse, R44 ;  /* 0x0000002c522c7220 */ /* 0x040fe40000400000 */
[----:B------:R-:W-:Y:S02]  /*1ca0*/  FMUL R45, R82, R45 ;  /* 0x0000002d522d7220 */ /* 0x000fe40000400000 */
[----:B------:R-:W-:-:S02]  /*1cb0*/  FADD R15, R15, -R70 ;  /* 0x800000460f0f7221 */ /* 0x000fc40000000000 */
[--C-:B------:R-:W-:Y:S01]  /*1cc0*/  FADD R17, R17, -R61.reuse ;  /* 0x8000003d11117221 */ /* 0x100fe20000000000 */
[----:B------:R-:W-:Y:S01]  /*1cd0*/  HMMA.16816.F32 R48, R36, R56, R48 ;  /* 0x000000382430723c */ /* 0x000fe20000001830 */
[----:B------:R-:W-:Y:S02]  /*1ce0*/  FADD R19, R19, -R61 ;  /* 0x8000003d13137221 */ /* 0x000fe40000000000 */
[----:B------:R-:W-:-:S04]  /*1cf0*/  FADD R18, R18, -R70 ;  /* 0x8000004612127221 */ /* 0x000fc80000000000 */
[----:B------:R-:W-:Y:S01]  /*1d00*/  FMUL R56, R15, 1.4426950216293334961 ;  /* 0x3fb8aa3b0f387820 */ /* 0x000fe20000400000 */
[----:B--2---:R-:W-:Y:S01]  /*1d10*/  HMMA.16816.F32 R44, R36, R28, R44 ;  /* 0x0000001c242c723c */ /* 0x004fe2000000182c */
[--C-:B------:R-:W-:Y:S02]  /*1d20*/  FADD R15, R13, -R70.reuse ;  /* 0x800000460d0f7221 */ /* 0x100fe40000000000 */
[----:B------:R-:W-:Y:S02]  /*1d30*/  FADD R16, R16, -R70 ;  /* 0x8000004610107221 */ /* 0x000fe40000000000 */
[----:B------:R-:W-:-:S03]  /*1d40*/  FADD R20, R20, -R61 ;  /* 0x8000003d14147221 */ /* 0x000fc60000000000 */
[----:B----4-:R-:W-:Y:S01]  /*1d50*/  HMMA.16816.F32 R32, R36, R24, R32 ;  /* 0x000000182420723c */ /* 0x010fe20000001820 */
[----:B------:R-:W-:-:S07]  /*1d60*/  FMUL R15, R15, 1.4426950216293334961 ;  /* 0x3fb8aa3b0f0f7820 */ /* 0x000fce0000400000 */
[----:B------:R-:W-:Y:S01]  /*1d70*/  HMMA.16816.F32 R52, R36, R40, R52 ;  /* 0x000000282434723c */ /* 0x000fe20000001834 */
[----:B------:R-:W-:-:S06]  /*1d80*/  FMUL R19, R19, 1.4426950216293334961 ;  /* 0x3fb8aa3b13137820 */ /* 0x000fcc0000400000 */
[----:B------:R-:W-:Y:S02]  /*1d90*/  FMUL R39, R17, 1.4426950216293334961 ;  /* 0x3fb8aa3b11277820 */ /* 0x000fe40000400000 */
[----:B------:R-:W-:Y:S02]  /*1da0*/  FADD R17, R14, -R61 ;  /* 0x8000003d0e117221 */ /* 0x000fe40000000000 */
[----:B------:R-:W-:Y:S02]  /*1db0*/  FMUL R18, R18, 1.4426950216293334961 ;  /* 0x3fb8aa3b12127820 */ /* 0x000fe40000400000 */
[----:B------:R-:W-:Y:S02]  /*1dc0*/  FMUL R17, R17, 1.4426950216293334961 ;  /* 0x3fb8aa3b11117820 */ /* 0x000fe40000400000 */
[----:B------:R-:W-:Y:S02]  /*1dd0*/  FMUL R28, R16, 1.4426950216293334961 ;  /* 0x3fb8aa3b101c7820 */ /* 0x000fe40000400000 */
[----:B------:R-:W-:Y:S01]  /*1de0*/  FMUL R20, R20, 1.4426950216293334961 ;  /* 0x3fb8aa3b14147820 */ /* 0x000fe20000400000 */
[----:B------:R-:W-:Y:S08]  /*1df0*/  MUFU.EX2 R39, R39 ;  /* 0x0000002700277308 */ /* 0x000ff00000000800 */
[----:B------:R-:W-:Y:S08]  /*1e00*/  MUFU.EX2 R14, R19 ;  /* 0x00000013000e7308 */ /* 0x000ff00000000800 */
[----:B------:R-:W-:Y:S08]  /*1e10*/  MUFU.EX2 R25, R17 ;  /* 0x0000001100197308 */ /* 0x000ff00000000800 */
[----:B------:R-:W-:Y:S08]  /*1e20*/  MUFU.EX2 R56, R56 ;  /* 0x0000003800387308 */ /* 0x000ff00000000800 */
[----:B------:R-:W0:Y:S08]  /*1e30*/  MUFU.EX2 R40, R18 ;  /* 0x0000001200287308 */ /* 0x000e300000000800 */
[----:B------:R-:W-:Y:S08]  /*1e40*/  MUFU.EX2 R13, R28 ;  /* 0x0000001c000d7308 */ /* 0x000ff00000000800 */
[----:B------:R-:W1:Y:S08]  /*1e50*/  MUFU.EX2 R15, R15 ;  /* 0x0000000f000f7308 */ /* 0x000e700000000800 */
[----:B------:R-:W2:Y:S01]  /*1e60*/  MUFU.EX2 R24, R20 ;  /* 0x0000001400187308 */ /* 0x000ea20000000800 */
[----:B------:R-:W-:-:S02]  /*1e70*/  FADD R74, R73, R74 ;  /* 0x0000004a494a7221 */ /* 0x000fc40000000000 */
[----:B------:R-:W-:Y:S02]  /*1e80*/  FADD R78, R78, R79 ;  /* 0x0000004f4e4e7221 */ /* 0x000fe40000000000 */
[--C-:B------:R-:W-:Y:S01]  /*1e90*/  FADD R65, R65, -R61.reuse ;  /* 0x8000003d41417221 */ /* 0x100fe20000000000 */
[----:B0-----:R-:W-:Y:S01]  /*1ea0*/  F2FP.PACK_AB R16, R40, R56 ;  /* 0x000000382810723e */ /* 0x001fe200000000ff */
[----:B------:R-:W-:Y:S01]  /*1eb0*/  FADD R66, R66, -R70 ;  /* 0x8000004642427221 */ /* 0x000fe20000000000 */
[----:B------:R-:W-:Y:S01]  /*1ec0*/  F2FP.PACK_AB R17, R14, R39 ;  /* 0x000000270e11723e */ /* 0x000fe200000000ff */
[----:B------:R-:W-:Y:S01]  /*1ed0*/  FADD R75, R75, R74 ;  /* 0x0000004a4b4b7221 */ /* 0x000fe20000000000 */
[----:B-1----:R-:W-:Y:S01]  /*1ee0*/  F2FP.PACK_AB R18, R15, R13 ;  /* 0x0000000d0f12723e */ /* 0x002fe200000000ff */
[----:B------:R-:W-:Y:S02]  /*1ef0*/  FADD R81, R81, R78 ;  /* 0x0000004e51517221 */ /* 0x000fe40000000000 */
[----:B------:R-:W-:Y:S01]  /*1f00*/  FMUL R29, R65, 1.4426950216293334961 ;  /* 0x3fb8aa3b411d7820 */ /* 0x000fe20000400000 */
[----:B--2---:R-:W-:Y:S01]  /*1f10*/  F2FP.PACK_AB R19, R24, R25 ;  /* 0x000000191813723e */ /* 0x004fe200000000ff */
[----:B------:R-:W-:-:S02]  /*1f20*/  FADD R10, R10, -R61 ;  /* 0x8000003d0a0a7221 */ /* 0x000fc40000000000 */
[----:B------:R-:W-:Y:S02]  /*1f30*/  FMUL R28, R66, 1.4426950216293334961 ;  /* 0x3fb8aa3b421c7820 */ /* 0x000fe40000400000 */
[----:B------:R-:W-:Y:S02]  /*1f40*/  FADD R76, R76, R75 ;  /* 0x0000004b4c4c7221 */ /* 0x000fe40000000000 */
[----:B------:R-:W-:Y:S02]  /*1f50*/  FADD R9, R9, -R70 ;  /* 0x8000004609097221 */ /* 0x000fe40000000000 */
[----:B------:R-:W-:Y:S01]  /*1f60*/  FADD R81, R80, R81 ;  /* 0x0000005150517221 */ /* 0x000fe20000000000 */
[----:B------:R-:W-:Y:S01]  /*1f70*/  HMMA.16816.F32 R32, R16, R26, R32 ;  /* 0x0000001a1020723c */ /* 0x000fe20000001820 */
[----:B------:R-:W-:Y:S01]  /*1f80*/  FADD R62, R62, -R61 ;  /* 0x8000003d3e3e7221 */ /* 0x000fe20000000000 */
[----:B------:R-:W0:Y:S01]  /*1f90*/  MUFU.EX2 R29, R29 ;  /* 0x0000001d001d7308 */ /* 0x000e220000000800 */
[----:B------:R-:W-:-:S02]  /*1fa0*/  FMUL R37, R10, 1.4426950216293334961 ;  /* 0x3fb8aa3b0a257820 */ /* 0x000fc40000400000 */
[--C-:B------:R-:W-:Y:S02]  /*1fb0*/  FADD R11, R11, -R61.reuse ;  /* 0x8000003d0b0b7221 */ /* 0x100fe40000000000 */
[----:B------:R-:W-:Y:S02]  /*1fc0*/  FADD R67, R67, -R70 ;  /* 0x8000004643437221 */ /* 0x000fe40000000000 */
[----:B------:R-:W-:Y:S01]  /*1fd0*/  FADD R12, R12, -R61 ;  /* 0x8000003d0c0c7221 */ /* 0x000fe20000000000 */
[----:B------:R-:W1:Y:S01]  /*1fe0*/  MUFU.EX2 R28, R28 ;  /* 0x0000001c001c7308 */ /* 0x000e620000000800 */
[----:B------:R-:W-:Y:S02]  /*1ff0*/  FADD R27, R39, R76 ;  /* 0x0000004c271b7221 */ /* 0x000fe40000000000 */
[----:B------:R-:W-:Y:S02]  /*2000*/  FMUL R9, R9, 1.4426950216293334961 ;  /* 0x3fb8aa3b09097820 */ /* 0x000fe40000400000 */
[----:B------:R-:W-:-:S02]  /*2010*/  FADD R81, R56, R81 ;  /* 0x0000005138517221 */ /* 0x000fc40000000000 */
[----:B------:R-:W-:Y:S02]  /*2020*/  FMUL R20, R62, 1.4426950216293334961 ;  /* 0x3fb8aa3b3e147820 */ /* 0x000fe40000400000 */
[----:B------:R-:W-:Y:S02]  /*2030*/  FMUL R36, R11, 1.4426950216293334961 ;  /* 0x3fb8aa3b0b247820 */ /* 0x000fe40000400000 */
[----:B------:R-:W-:Y:S01]  /*2040*/  FMUL R62, R67, 1.4426950216293334961 ;  /* 0x3fb8aa3b433e7820 */ /* 0x000fe20000400000 */
[----:B------:R-:W2:Y:S01]  /*2050*/  MUFU.EX2 R37, R37 ;  /* 0x0000002500257308 */ /* 0x000ea20000000800 */
[----:B------:R-:W-:Y:S02]  /*2060*/  FMUL R12, R12, 1.4426950216293334961 ;  /* 0x3fb8aa3b0c0c7820 */ /* 0x000fe40000400000 */
[----:B------:R-:W-:Y:S02]  /*2070*/  FADD R14, R14, R27 ;  /* 0x0000001b0e0e7221 */ /* 0x000fe40000000000 */
[----:B------:R-:W-:-:S02]  /*2080*/  FADD R68, R68, -R70 ;  /* 0x8000004644447221 */ /* 0x000fc40000000000 */
[----:B------:R-:W-:Y:S01]  /*2090*/  FADD R40, R40, R81 ;  /* 0x0000005128287221 */ /* 0x000fe20000000000 */
[----:B------:R3:W4:Y:S01]  /*20a0*/  MUFU.EX2 R41, R9 ;  /* 0x0000000900297308 */ /* 0x0007220000000800 */
[--C-:B------:R-:W-:Y:S02]  /*20b0*/  FADD R21, R21, -R61.reuse ;  /* 0x8000003d15157221 */ /* 0x100fe40000000000 */
[----:B------:R-:W-:Y:S02]  /*20c0*/  FADD R69, R69, -R70 ;  /* 0x8000004645457221 */ /* 0x000fe40000000000 */
[----:B------:R-:W-:Y:S02]  /*20d0*/  FADD R25, R25, R14 ;  /* 0x0000000e19197221 */ /* 0x000fe40000000000 */
[----:B------:R-:W-:Y:S01]  /*20e0*/  FMUL R68, R68, 1.4426950216293334961 ;  /* 0x3fb8aa3b44447820 */ /* 0x000fe20000400000 */
[----:B------:R5:W-:Y:S01]  /*20f0*/  MUFU.EX2 R38, R12 ;  /* 0x0000000c00267308 */ /* 0x000be20000000800 */
[----:B------:R-:W-:Y:S01]  /*2100*/  FMUL R10, R21, 1.4426950216293334961 ;  /* 0x3fb8aa3b150a7820 */ /* 0x000fe20000400000 */
[----:B------:R-:W-:Y:S01]  /*2110*/  HMMA.16816.F32 R44, R16, R30, R44 ;  /* 0x0000001e102c723c */ /* 0x000fe2000000182c */
[----:B------:R-:W-:-:S02]  /*2120*/  FADD R64, R64, -R61 ;  /* 0x8000003d40407221 */ /* 0x000fc40000000000 */
[----:B---3--:R-:W-:-:S03]  /*2130*/  FMUL R9, R69, 1.4426950216293334961 ;  /* 0x3fb8aa3b45097820 */ /* 0x008fc60000400000 */
[----:B------:R-:W3:Y:S01]  /*2140*/  MUFU.EX2 R36, R36 ;  /* 0x0000002400247308 */ /* 0x000ee20000000800 */
[----:B-----5:R-:W-:Y:S02]  /*2150*/  FADD R12, R13, R40 ;  /* 0x000000280d0c7221 */ /* 0x020fe40000000000 */
[----:B------:R-:W-:Y:S02]  /*2160*/  FADD R60, R60, -R70 ;  /* 0x800000463c3c7221 */ /* 0x000fe40000000000 */
[----:B------:R-:W-:-:S03]  /*2170*/  FADD R30, R24, R25 ;  /* 0x00000019181e7221 */ /* 0x000fc60000000000 */
[----:B------:R-:W5:Y:S01]  /*2180*/  MUFU.EX2 R62, R62 ;  /* 0x0000003e003e7308 */ /* 0x000f620000000800 */
[----:B------:R-:W-:Y:S01]  /*2190*/  FADD R31, R15, R12 ;  /* 0x0000000c0f1f7221 */ /* 0x000fe20000000000 */
[----:B------:R-:W-:Y:S01]  /*21a0*/  HMMA.16816.F32 R24, R16, R58, R48 ;  /* 0x0000003a1018723c */ /* 0x000fe20000001830 */
[----:B------:R-:W-:Y:S01]  /*21b0*/  FMUL R11, R64, 1.4426950216293334961 ;  /* 0x3fb8aa3b400b7820 */ /* 0x000fe20000400000 */
[----:B------:R-:W5:Y:S01]  /*21c0*/  LDSM.16.M88.4 R12, [R118+0x400] ;  /* 0x00040000760c783b */ /* 0x000f620000000200 */
[----:B------:R-:W-:-:S03]  /*21d0*/  FMUL R40, R60, 1.4426950216293334961 ;  /* 0x3fb8aa3b3c287820 */ /* 0x000fc60000400000 */
[----:B------:R-:W2:Y:S01]  /*21e0*/  MUFU.EX2 R39, R68 ;  /* 0x0000004400277308 */ /* 0x000ea20000000800 */
[----:B------:R-:W-:Y:S01]  /*21f0*/  FADD R71, R71, -R70 ;  /* 0x8000004647477221 */ /* 0x000fe20000000000 */
[----:B------:R-:W-:Y:S01]  /*2200*/  HMMA.16816.F32 R52, R16, R42, R52 ;  /* 0x0000002a1034723c */ /* 0x000fe20000001834 */
[----:B0-----:R-:W-:Y:S01]  /*2210*/  FADD R48, R29, R30 ;  /* 0x0000001e1d307221 */ /* 0x001fe20000000000 */
[----:B------:R-:W-:Y:S01]  /*2220*/  LDSM.16.M88.4 R16, [R118] ;  /* 0x000000007610783b */ /* 0x000fe20000000200 */
[----:B-1----:R-:W-:-:S03]  /*2230*/  FADD R30, R28, R31 ;  /* 0x0000001f1c1e7221 */ /* 0x002fc60000000000 */
[----:B------:R-:W0:Y:S01]  /*2240*/  MUFU.EX2 R10, R10 ;  /* 0x0000000a000a7308 */ /* 0x000e220000000800 */
[----:B------:R-:W-:Y:S01]  /*2250*/  FADD R63, R63, -R61 ;  /* 0x8000003d3f3f7221 */ /* 0x000fe20000000000 */
[----:B------:R-:W-:Y:S01]  /*2260*/  LDSM.16.M88.4 R56, [R118+0x800] ;  /* 0x000800007638783b */ /* 0x000fe20000000200 */
[----:B------:R-:W-:Y:S02]  /*2270*/  FMUL R42, R71, 1.4426950216293334961 ;  /* 0x3fb8aa3b472a7820 */ /* 0x000fe40000400000 */
[----:B------:R-:W-:-:S03]  /*2280*/  FADD R72, R72, -R70 ;  /* 0x8000004648487221 */ /* 0x000fc60000000000 */
[----:B------:R-:W1:Y:S01]  /*2290*/  MUFU.EX2 R9, R9 ;  /* 0x0000000900097308 */ /* 0x000e620000000800 */
[----:B--2---:R-:W-:Y:S02]  /*22a0*/  FADD R49, R37, R48 ;  /* 0x0000003025317221 */ /* 0x004fe40000000000 */
[----:B----4-:R-:W-:Y:S02]  /*22b0*/  FADD R31, R41, R30 ;  /* 0x0000001e291f7221 */ /* 0x010fe40000000000 */
[----:B------:R-:W-:-:S03]  /*22c0*/  FMUL R21, R63, 1.4426950216293334961 ;  /* 0x3fb8aa3b3f157820 */ /* 0x000fc60000400000 */
[----:B------:R-:W2:Y:S01]  /*22d0*/  MUFU.EX2 R11, R11 ;  /* 0x0000000b000b7308 */ /* 0x000ea20000000800 */
[----:B------:R-:W-:Y:S02]  /*22e0*/  FMUL R43, R72, 1.4426950216293334961 ;  /* 0x3fb8aa3b482b7820 */ /* 0x000fe40000400000 */
[----:B---3--:R-:W-:-:S05]  /*22f0*/  FADD R63, R36, R49 ;  /* 0x00000031243f7221 */ /* 0x008fca0000000000 */
[----:B------:R-:W3:Y:S01]  /*2300*/  MUFU.EX2 R40, R40 ;  /* 0x0000002800287308 */ /* 0x000ee20000000800 */
[----:B-----5:R-:W-:Y:S01]  /*2310*/  FADD R30, R62, R31 ;  /* 0x0000001f3e1e7221 */ /* 0x020fe20000000000 */
[----:B------:R-:W-:Y:S01]  /*2320*/  LDSM.16.M88.4 R48, [R118+0xc00] ;  /* 0x000c00007630783b */ /* 0x000fe20000000200 */
[----:B------:R-:W-:-:S05]  /*2330*/  FADD R63, R38, R63 ;  /* 0x0000003f263f7221 */ /* 0x000fca0000000000 */
[----:B------:R-:W4:Y:S01]  /*2340*/  MUFU.EX2 R20, R20 ;  /* 0x0000001400147308 */ /* 0x000f220000000800 */
[----:B------:R-:W-:-:S07]  /*2350*/  FADD R30, R39, R30 ;  /* 0x0000001e271e7221 */ /* 0x000fce0000000000 */
[----:B------:R-:W5:Y:S01]  /*2360*/  MUFU.EX2 R42, R42 ;  /* 0x0000002a002a7308 */ /* 0x000f620000000800 */
[----:B0-----:R-:W-:Y:S02]  /*2370*/  FADD R60, R10, R63 ;  /* 0x0000003f0a3c7221 */ /* 0x001fe40000000000 */
[----:B-1----:R-:W-:-:S05]  /*2380*/  FADD R31, R9, R30 ;  /* 0x0000001e091f7221 */ /* 0x002fca0000000000 */
[----:B------:R-:W0:Y:S08]  /*2390*/  MUFU.EX2 R21, R21 ;  /* 0x0000001500157308 */ /* 0x000e300000000800 */
[----:B------:R-:W1:Y:S01]  /*23a0*/  MUFU.EX2 R43, R43 ;  /* 0x0000002b002b7308 */ /* 0x000e620000000800 */
[----:B--2---:R-:W-:Y:S02]  /*23b0*/  FADD R63, R11, R60 ;  /* 0x0000003c0b3f7221 */ /* 0x004fe40000000000 */
[----:B---3--:R-:W-:-:S02]  /*23c0*/  FADD R31, R40, R31 ;  /* 0x0000001f281f7221 */ /* 0x008fc40000000000 */
[----:B----4-:R-:W-:Y:S02]  /*23d0*/  FADD R60, R20, R63 ;  /* 0x0000003f143c7221 */ /* 0x010fe40000000000 */
[----:B-----5:R-:W-:Y:S02]  /*23e0*/  FADD R30, R42, R31 ;  /* 0x0000001f2a1e7221 */ /* 0x020fe40000000000 */
[----:B0-----:R-:W-:Y:S02]  /*23f0*/  FADD R60, R21, R60 ;  /* 0x0000003c153c7221 */ /* 0x001fe40000000000 */
[----:B-1----:R-:W-:-:S03]  /*2400*/  FADD R63, R43, R30 ;  /* 0x0000001e2b3f7221 */ /* 0x002fc60000000000 */
[----:B------:R-:W0:Y:S04]  /*2410*/  SHFL.BFLY PT, R64, R60, 0x2, 0x1f ;  /* 0x0c401f003c407f89 */ /* 0x000e2800000e0000 */
[----:B------:R-:W1:Y:S01]  /*2420*/  SHFL.BFLY PT, R65, R63, 0x2, 0x1f ;  /* 0x0c401f003f417f89 */ /* 0x000e6200000e0000 */
[----:B------:R-:W-:Y:S02]  /*2430*/  F2FP.PACK_AB R28, R41, R28 ;  /* 0x0000001c291c723e */ /* 0x000fe400000000ff */
[----:B------:R-:W-:Y:S02]  /*2440*/  F2FP.PACK_AB R29, R37, R29 ;  /* 0x0000001d251d723e */ /* 0x000fe400000000ff */
[----:B------:R-:W-:Y:S02]  /*2450*/  F2FP.PACK_AB R30, R39, R62 ;  /* 0x0000003e271e723e */ /* 0x000fe400000000ff */
[----:B------:R-:W-:-:S07]  /*2460*/  F2FP.PACK_AB R31, R38, R36 ;  /* 0x00000024261f723e */ /* 0x000fce00000000ff */
[----:B------:R-:W-:Y:S01]  /*2470*/  HMMA.16816.F32 R44, R28, R12, R44 ;  /* 0x0000000c1c2c723c */ /* 0x000fe2000000182c */
[----:B0-----:R-:W-:Y:S02]  /*2480*/  FADD R64, R60, R64 ;  /* 0x000000403c407221 */ /* 0x001fe40000000000 */
[----:B-1----:R-:W-:-:S05]  /*2490*/  FADD R65, R63, R65 ;  /* 0x000000413f417221 */ /* 0x002fca0000000000 */
[C---:B------:R-:W-:Y:S01]  /*24a0*/  HMMA.16816.F32 R36, R28.reuse, R16, R32 ;  /* 0x000000101c24723c */ /* 0x040fe20000001820 */
[----:B------:R-:W0:Y:S04]  /*24b0*/  SHFL.BFLY PT, R13, R64, 0x1, 0x1f ;  /* 0x0c201f00400d7f89 */ /* 0x000e2800000e0000 */
[----:B------:R-:W1:Y:S03]  /*24c0*/  SHFL.BFLY PT, R12, R65, 0x1, 0x1f ;  /* 0x0c201f00410c7f89 */ /* 0x000e6600000e0000 */
[----:B------:R-:W-:Y:S01]  /*24d0*/  HMMA.16816.F32 R32, R28, R56, R52 ;  /* 0x000000381c20723c */ /* 0x000fe20000001834 */
[----:B------:R-:W-:-:S07]  /*24e0*/  UIADD3 UR4, UR4, 0x40, URZ ;  /* 0x0000004004047890 */ /* 0x000fce000fffe03f */
[----:B------:R-:W-:Y:S01]  /*24f0*/  HMMA.16816.F32 R24, R28, R48, R24 ;  /* 0x000000301c18723c */ /* 0x000fe20000001818 */
[----:B------:R-:W-:-:S06]  /*2500*/  ISETP.LE.AND P0, PT, R122, UR4, PT ;  /* 0x000000047a007c0c */ /* 0x000fcc000bf03270 */
[----:B------:R-:W-:Y:S02]  /*2510*/  F2FP.PACK_AB R28, R40, R9 ;  /* 0x00000009281c723e */ /* 0x000fe400000000ff */
[----:B------:R-:W-:Y:S02]  /*2520*/  F2FP.PACK_AB R29, R11, R10 ;  /* 0x0000000a0b1d723e */ /* 0x000fe400000000ff */
[----:B------:R-:W-:Y:S02]  /*2530*/  F2FP.PACK_AB R30, R43, R42 ;  /* 0x0000002a2b1e723e */ /* 0x000fe400000000ff */
[----:B------:R-:W-:Y:S01]  /*2540*/  F2FP.PACK_AB R31, R21, R20 ;  /* 0x00000014151f723e */ /* 0x000fe200000000ff */
[----:B------:R-:W-:Y:S02]  /*2550*/  IMAD.MOV.U32 R9, RZ, RZ, 0x40 ;  /* 0x00000040ff097424 */ /* 0x000fe400078e00ff */
[----:B0-----:R-:W-:Y:S02]  /*2560*/  FADD R64, R64, R13 ;  /* 0x0000000d40407221 */ /* 0x001fe40000000000 */
[----:B-1----:R-:W-:-:S02]  /*2570*/  FADD R65, R65, R12 ;  /* 0x0000000c41417221 */ /* 0x002fc40000000000 */
[----:B------:R-:W-:Y:S01]  /*2580*/  HMMA.16816.F32 R52, R28, R18, R36 ;  /* 0x000000121c34723c */ /* 0x000fe20000001824 */
[C---:B------:R-:W-:Y:S01]  /*2590*/  IMAD R2, R9.reuse, c[0x0][0x1b4], R2 ;  /* 0x00006d0009027a24 */ /* 0x040fe200078e0202 */
[----:B------:R-:W-:Y:S01]  /*25a0*/  MOV R80, R70 ;  /* 0x0000004600507202 */ /* 0x000fe20000000f00 */
[----:B------:R-:W-:Y:S01]  /*25b0*/  IMAD R5, R9, c[0x0][0x1a4], R5 ;  /* 0x0000690009057a24 */ /* 0x000fe200078e0205 */
[----:B------:R-:W-:Y:S01]  /*25c0*/  MOV R76, R61 ;  /* 0x0000003d004c7202 */ /* 0x000fe20000000f00 */
[----:B------:R-:W-:-:S03]  /*25d0*/  FFMA R3, R77, R3, R64 ;  /* 0x000000034d037223 */ /* 0x000fc60000000040 */
[----:B------:R-:W-:Y:S01]  /*25e0*/  HMMA.16816.F32 R44, R28, R14, R44 ;  /* 0x0000000e1c2c723c */ /* 0x000fe2000000182c */
[----:B------:R-:W-:-:S07]  /*25f0*/  FFMA R8, R82, R8, R65 ;  /* 0x0000000852087223 */ /* 0x000fce0000000041 */
[C---:B------:R-:W-:Y:S08]  /*2600*/  HMMA.16816.F32 R56, R28.reuse, R58, R32 ;  /* 0x0000003a1c38723c */ /* 0x040ff00000001820 */
[----:B------:R-:W-:Y:S01]  /*2610*/  HMMA.16816.F32 R48, R28, R50, R24 ;  /* 0x000000321c30723c */ /* 0x000fe20000001818 */
[----:B------:R-:W-:Y:S01]  /*2620*/  @P0 CALL.REL.NOINC `(.L_x_0) ;  /* 0x0000001000000944 */ /* 0x000fe20003c00000 */
[----:B------:R-:W-:Y:S06]  /*2630*/  BRA `(.L_x_1) ;  /* 0xffffe42000007947 */ /* 0x000fec000383ffff */
.L_x_0:
[----:B------:R-:W1:Y:S01]  /*2640*/  S2R R27, SR_CTAID.Y ;  /* 0x00000000001b7919 */ /* 0x000e620000002600 */
[----:B0-----:R-:W-:Y:S01]  /*2650*/  IMAD.MOV.U32 R7, RZ, RZ, R3 ;  /* 0x000000ffff077224 */ /* 0x001fe200078e0003 */
[----:B------:R-:W-:Y:S01]  /*2660*/  LOP3.LUT R2, R121, 0xc0, RZ, 0xc0, !PT ;  /* 0x000000c079027812 */ /* 0x000fe200078ec0ff */
[----:B------:R-:W-:Y:S01]  /*2670*/  IMAD R18, R117, c[0x0][0x1c4], RZ ;  /* 0x0000710075127a24 */ /* 0x000fe200078e02ff */
[C---:B------:R-:W-:Y:S01]  /*2680*/  LOP3.LUT R0, R121.reuse, 0x1c, RZ, 0xc0, !PT ;  /* 0x0000001c79007812 */ /* 0x040fe200078ec0ff */
[----:B------:R-:W-:Y:S01]  /*2690*/  BAR.SYNC.DEFER_BLOCKING 0x0 ;  /* 0x0000000000007b1d */ /* 0x000fe20000010000 */
[C---:B------:R-:W-:Y:S01]  /*26a0*/  LOP3.LUT R4, R121.reuse, 0x3f, RZ, 0xc0, !PT ;  /* 0x0000003f79047812 */ /* 0x040fe200078ec0ff */
[----:B------:R-:W-:Y:S01]  /*26b0*/  IMAD.SHL.U32 R25, R121, 0x8, RZ ;  /* 0x0000000879197824 */ /* 0x000fe200078e00ff */
[----:B------:R-:W-:Y:S01]  /*26c0*/  SHF.R.U32.HI R5, RZ, 0x1, R2 ;  /* 0x00000001ff057819 */ /* 0x000fe20000011602 */
[----:B------:R-:W-:Y:S01]  /*26d0*/  IMAD R125, R125, c[0x0][0x1c8], RZ ;  /* 0x000072007d7d7a24 */ /* 0x000fe200078e02ff */
[----:B------:R-:W-:-:S02]  /*26e0*/  SHF.L.U32 R2, R0, 0x1, RZ ;  /* 0x0000000100027819 */ /* 0x000fc400000006ff */
[----:B------:R-:W-:Y:S02]  /*26f0*/  FSETP.GT.AND P1, PT, |R7|, 8.50705917302346158658e+37, PT ;  /* 0x7e8000000700780b */ /* 0x000fe40003f24200 */
[----:B------:R-:W-:Y:S02]  /*2700*/  SHF.L.U32 R4, R4, 0x3, RZ ;  /* 0x0000000304047819 */ /* 0x000fe400000006ff */
[----:B------:R-:W-:Y:S02]  /*2710*/  SHF.L.U32 R9, R121, 0x5, RZ ;  /* 0x0000000579097819 */ /* 0x000fe400000006ff */
[C---:B------:R-:W-:Y:S01]  /*2720*/  SHF.L.U32 R3, R18.reuse, 0x1, RZ ;  /* 0x0000000112037819 */ /* 0x040fe200000006ff */
[----:B------:R-:W-:Y:S01]  /*2730*/  IMAD.HI R18, R18, 0x2, RZ ;  /* 0x0000000212127827 */ /* 0x000fe200078e02ff */
[----:B------:R-:W-:Y:S02]  /*2740*/  LOP3.LUT R6, R4, R5, RZ, 0x3c, !PT ;  /* 0x0000000504067212 */ /* 0x000fe400078e3cff */
[----:B------:R-:W-:Y:S01]  /*2750*/  LOP3.LUT R4, R2, 0x260, R9, 0x78, !PT ;  /* 0x0000026002047812 */ /* 0x000fe200078e7809 */
[----:B------:R-:W-:Y:S01]  /*2760*/  FMUL R2, R7, 8388608 ;  /* 0x4b00000007027820 */ /* 0x000fe20000400000 */
[C---:B------:R-:W-:Y:S01]  /*2770*/  FSETP.GT.AND P6, PT, |R8|.reuse, 8.50705917302346158658e+37, PT ;  /* 0x7e8000000800780b */ /* 0x040fe20003fc4200 */
[----:B-1----:R-:W-:Y:S01]  /*2780*/  IMAD R17, R27, c[0x0][0x1c0], RZ ;  /* 0x000070001b117a24 */ /* 0x002fe200078e02ff */
[----:B------:R-:W-:Y:S01]  /*2790*/  FSETP.GEU.AND P0, PT, R7, 1.175494350822287508e-38, PT ;  /* 0x008000000700780b */ /* 0x000fe20003f0e000 */
[----:B------:R-:W-:Y:S01]  /*27a0*/  @P1 FMUL R51, R51, 0.25 ;  /* 0x3e80000033331820 */ /* 0x000fe20000400000 */
[----:B------:R-:W-:Y:S01]  /*27b0*/  FSETP.GEU.AND P5, PT, |R8|, 1.175494350822287508e-38, PT ;  /* 0x008000000800780b */ /* 0x000fe20003fae200 */
[----:B------:R-:W-:Y:S01]  /*27c0*/  IMAD.SHL.U32 R0, R17, 0x2, RZ ;  /* 0x0000000211007824 */ /* 0x000fe200078e00ff */
[----:B------:R-:W-:Y:S01]  /*27d0*/  FSETP.GEU.AND P4, PT, |R7|, 1.175494350822287508e-38, PT ;  /* 0x008000000700780b */ /* 0x000fe20003f8e200 */
[----:B------:R-:W-:Y:S01]  /*27e0*/  @P1 FMUL R50, R50, 0.25 ;  /* 0x3e80000032321820 */ /* 0x000fe20000400000 */
[----:B------:R-:W-:Y:S01]  /*27f0*/  FSEL R2, R2, R7, !P0 ;  /* 0x0000000702027208 */ /* 0x000fe20004000000 */
[----:B------:R-:W-:Y:S01]  /*2800*/  @P1 FMUL R59, R59, 0.25 ;  /* 0x3e8000003b3b1820 */ /* 0x000fe20000400000 */
[----:B------:R-:W-:Y:S01]  /*2810*/  IADD3 R0, P2, P3, R3, c[0x0][0x178], R0 ;  /* 0x00005e0003007a10 */ /* 0x000fe20007b5e000 */
[C---:B------:R-:W-:Y:S01]  /*2820*/  IMAD.SHL.U32 R3, R121.reuse, 0x80, RZ ;  /* 0x0000008079037824 */ /* 0x040fe200078e00ff */
[----:B------:R-:W-:Y:S01]  /*2830*/  LOP3.LUT R9, R121, 0x20, RZ, 0xc0, !PT ;  /* 0x0000002079097812 */ /* 0x000fe200078ec0ff */
[----:B------:R-:W-:Y:S01]  /*2840*/  @P1 FMUL R58, R58, 0.25 ;  /* 0x3e8000003a3a1820 */ /* 0x000fe20000400000 */
[----:B------:R-:W-:Y:S01]  /*2850*/  LOP3.LUT R124, R124, 0x78, RZ, 0xc0, !PT ;  /* 0x000000787c7c7812 */ /* 0x000fe200078ec0ff */
[----:B------:R-:W-:Y:S01]  /*2860*/  @P1 FMUL R47, R47, 0.25 ;  /* 0x3e8000002f2f1820 */ /* 0x000fe20000400000 */
[----:B------:R-:W-:Y:S01]  /*2870*/  LOP3.LUT R5, R3, 0x600, RZ, 0xc0, !PT ;  /* 0x0000060003057812 */ /* 0x000fe200078ec0ff */
[----:B------:R-:W-:Y:S01]  /*2880*/  FMUL R3, R8, 8388608 ;  /* 0x4b00000008037820 */ /* 0x000fe20000400000 */
[----:B------:R-:W-:Y:S01]  /*2890*/  LEA R19, R9, R4, 0x2 ;  /* 0x0000000409137211 */ /* 0x000fe200078e10ff */
[----:B------:R-:W-:Y:S01]  /*28a0*/  @P1 FMUL R46, R46, 0.25 ;  /* 0x3e8000002e2e1820 */ /* 0x000fe20000400000 */
[----:B------:R-:W-:Y:S01]  /*28b0*/  IADD3 R24, R5, R6, RZ ;  /* 0x0000000605187210 */ /* 0x000fe20007ffe0ff */
[----:B------:R-:W-:-:S02]  /*28c0*/  @P1 FMUL R55, R55, 0.25 ;  /* 0x3e80000037371820 */ /* 0x000fc40000400000 */
[----:B------:R-:W-:Y:S02]  /*28d0*/  @P1 FMUL R7, R7, 0.25 ;  /* 0x3e80000007071820 */ /* 0x000fe40000400000 */
[----:B------:R-:W-:Y:S01]  /*28e0*/  @P1 FMUL R54, R54, 0.25 ;  /* 0x3e80000036361820 */ /* 0x000fe20000400000 */
[----:B------:R-:W-:Y:S01]  /*28f0*/  FSETP.GEU.AND P1, PT, R8, 1.175494350822287508e-38, PT ;  /* 0x008000000800780b */ /* 0x000fe20003f2e000 */
[----:B------:R-:W-:Y:S02]  /*2900*/  @!P4 FMUL R7, R7, 16777216 ;  /* 0x4b8000000707c820 */ /* 0x000fe40000400000 */
[----:B------:R-:W-:Y:S01]  /*2910*/  @P6 FMUL R48, R48, 0.25 ;  /* 0x3e80000030306820 */ /* 0x000fe20000400000 */
[----:B------:R-:W-:Y:S01]  /*2920*/  FSEL R26, R3, R8, !P1 ;  /* 0x00000008031a7208 */ /* 0x000fe20004800000 */
[----:B------:R-:W-:Y:S01]  /*2930*/  @P6 FMUL R8, R8, 0.25 ;  /* 0x3e80000008086820 */ /* 0x000fe20000400000 */
[----:B------:R-:W-:Y:S01]  /*2940*/  MUFU.RCP R3, R7 ;  /* 0x0000000700037308 */ /* 0x000fe20000001000 */
[----:B------:R-:W-:-:S02]  /*2950*/  @P6 FMUL R56, R56, 0.25 ;  /* 0x3e80000038386820 */ /* 0x000fc40000400000 */
[----:B------:R-:W-:Y:S02]  /*2960*/  @!P5 FMUL R8, R8, 16777216 ;  /* 0x4b8000000808d820 */ /* 0x000fe40000400000 */
[----:B------:R-:W-:Y:S02]  /*2970*/  @P6 FMUL R44, R44, 0.25 ;  /* 0x3e8000002c2c6820 */ /* 0x000fe40000400000 */
[----:B------:R-:W-:Y:S01]  /*2980*/  @P6 FMUL R52, R52, 0.25 ;  /* 0x3e80000034346820 */ /* 0x000fe20000400000 */
[----:B------:R-:W0:Y:S01]  /*2990*/  MUFU.RCP R4, R8 ;  /* 0x0000000800047308 */ /* 0x000e220000001000 */
[----:B------:R-:W-:Y:S02]  /*29a0*/  @!P5 FMUL R48, R48, 16777216 ;  /* 0x4b8000003030d820 */ /* 0x000fe40000400000 */
[----:B------:R-:W-:Y:S02]  /*29b0*/  @!P5 FMUL R56, R56, 16777216 ;  /* 0x4b8000003838d820 */ /* 0x000fe40000400000 */
[----:B------:R-:W-:-:S02]  /*29c0*/  @!P5 FMUL R44, R44, 16777216 ;  /* 0x4b8000002c2cd820 */ /* 0x000fc40000400000 */
[----:B------:R-:W-:Y:S02]  /*29d0*/  @!P5 FMUL R52, R52, 16777216 ;  /* 0x4b8000003434d820 */ /* 0x000fe40000400000 */
[----:B------:R-:W-:Y:S02]  /*29e0*/  @P6 FMUL R49, R49, 0.25 ;  /* 0x3e80000031316820 */ /* 0x000fe40000400000 */
[----:B------:R-:W-:Y:S02]  /*29f0*/  @P6 FMUL R57, R57, 0.25 ;  /* 0x3e80000039396820 */ /* 0x000fe40000400000 */
[----:B------:R-:W-:Y:S02]  /*2a00*/  @P6 FMUL R45, R45, 0.25 ;  /* 0x3e8000002d2d6820 */ /* 0x000fe40000400000 */
[----:B------:R-:W-:Y:S02]  /*2a10*/  @P6 FMUL R53, R53, 0.25 ;  /* 0x3e80000035356820 */ /* 0x000fe40000400000 */
[----:B0-----:R-:W-:-:S02]  /*2a20*/  FMUL R7, R4, R48 ;  /* 0x0000003004077220 */ /* 0x001fc40000400000 */
[C---:B------:R-:W-:Y:S02]  /*2a30*/  FMUL R10, R4.reuse, R56 ;  /* 0x00000038040a7220 */ /* 0x040fe40000400000 */
[C---:B------:R-:W-:Y:S02]  /*2a40*/  FMUL R13, R4.reuse, R44 ;  /* 0x0000002c040d7220 */ /* 0x040fe40000400000 */
[----:B------:R-:W-:Y:S01]  /*2a50*/  FMUL R16, R4, R52 ;  /* 0x0000003404107220 */ /* 0x000fe20000400000 */
[----:B------:R-:W-:Y:S01]  /*2a60*/  F2FP.PACK_AB R21, R7, R10 ;  /* 0x0000000a0715723e */ /* 0x000fe200000000ff */
[----:B------:R-:W-:Y:S02]  /*2a70*/  @!P4 FMUL R51, R51, 16777216 ;  /* 0x4b8000003333c820 */ /* 0x000fe40000400000 */
[----:B------:R-:W-:Y:S01]  /*2a80*/  @!P4 FMUL R50, R50, 16777216 ;  /* 0x4b8000003232c820 */ /* 0x000fe20000400000 */
[----:B------:R-:W-:Y:S01]  /*2a90*/  F2FP.PACK_AB R20, R13, R16 ;  /* 0x000000100d14723e */ /* 0x000fe200000000ff */
[----:B------:R-:W-:-:S02]  /*2aa0*/  @!P4 FMUL R59, R59, 16777216 ;  /* 0x4b8000003b3bc820 */ /* 0x000fc40000400000 */
[----:B------:R-:W-:Y:S02]  /*2ab0*/  @!P4 FMUL R58, R58, 16777216 ;  /* 0x4b8000003a3ac820 */ /* 0x000fe40000400000 */
[----:B------:R-:W-:Y:S01]  /*2ac0*/  @!P4 FMUL R47, R47, 16777216 ;  /* 0x4b8000002f2fc820 */ /* 0x000fe20000400000 */
[----:B------:R-:W-:Y:S01]  /*2ad0*/  STS.64 [R19], R20 ;  /* 0x0000001413007388 */ /* 0x000fe20000000a00 */
[----:B------:R-:W-:Y:S02]  /*2ae0*/  @!P4 FMUL R46, R46, 16777216 ;  /* 0x4b8000002e2ec820 */ /* 0x000fe40000400000 */
[----:B------:R-:W-:Y:S02]  /*2af0*/  @!P4 FMUL R55, R55, 16777216 ;  /* 0x4b8000003737c820 */ /* 0x000fe40000400000 */
[----:B------:R-:W-:Y:S01]  /*2b00*/  @!P4 FMUL R54, R54, 16777216 ;  /* 0x4b8000003636c820 */ /* 0x000fe20000400000 */
[----:B------:R-:W-:Y:S01]  /*2b10*/  LOP3.LUT P4, RZ, R121, 0xe0, RZ, 0xc0, !PT ;  /* 0x000000e079ff7812 */ /* 0x000fe2000788c0ff */
[----:B------:R-:W-:-:S02]  /*2b20*/  @!P5 FMUL R49, R49, 16777216 ;  /* 0x4b8000003131d820 */ /* 0x000fc40000400000 */
[----:B------:R-:W-:Y:S02]  /*2b30*/  @!P5 FMUL R57, R57, 16777216 ;  /* 0x4b8000003939d820 */ /* 0x000fe40000400000 */
[----:B------:R-:W-:Y:S02]  /*2b40*/  @!P5 FMUL R45, R45, 16777216 ;  /* 0x4b8000002d2dd820 */ /* 0x000fe40000400000 */
[----:B------:R-:W-:Y:S02]  /*2b50*/  @!P5 FMUL R53, R53, 16777216 ;  /* 0x4b8000003535d820 */ /* 0x000fe40000400000 */
[C---:B------:R-:W-:Y:S02]  /*2b60*/  FMUL R5, R3.reuse, R51 ;  /* 0x0000003303057220 */ /* 0x040fe40000400000 */
[C---:B------:R-:W-:Y:S02]  /*2b70*/  FMUL R6, R3.reuse, R50 ;  /* 0x0000003203067220 */ /* 0x040fe40000400000 */
[----:B------:R-:W-:-:S02]  /*2b80*/  FMUL R8, R3, R59 ;  /* 0x0000003b03087220 */ /* 0x000fc40000400000 */
[C---:B------:R-:W-:Y:S02]  /*2b90*/  FMUL R9, R3.reuse, R58 ;  /* 0x0000003a03097220 */ /* 0x040fe40000400000 */
[C---:B------:R-:W-:Y:S02]  /*2ba0*/  FMUL R11, R3.reuse, R47 ;  /* 0x0000002f030b7220 */ /* 0x040fe40000400000 */
[C---:B------:R-:W-:Y:S02]  /*2bb0*/  FMUL R12, R3.reuse, R46 ;  /* 0x0000002e030c7220 */ /* 0x040fe40000400000 */
[C---:B------:R-:W-:Y:S02]  /*2bc0*/  FMUL R14, R3.reuse, R55 ;  /* 0x00000037030e7220 */ /* 0x040fe40000400000 */
[----:B------:R-:W-:Y:S01]  /*2bd0*/  FMUL R15, R3, R54 ;  /* 0x00000036030f7220 */ /* 0x000fe20000400000 */
[----:B------:R-:W-:Y:S01]  /*2be0*/  IADD3 R3, R26, -0x3f3504f3, RZ ;  /* 0xc0cafb0d1a037810 */ /* 0x000fe20007ffe0ff */
[C---:B------:R-:W-:Y:S01]  /*2bf0*/  FMUL R7, R4.reuse, R49 ;  /* 0x0000003104077220 */ /* 0x040fe20000400000 */
[----:B------:R-:W-:Y:S01]  /*2c00*/  F2FP.PACK_AB R14, R11, R14 ;  /* 0x0000000e0b0e723e */ /* 0x000fe200000000ff */
[C---:B------:R-:W-:Y:S01]  /*2c10*/  FMUL R10, R4.reuse, R57 ;  /* 0x00000039040a7220 */ /* 0x040fe20000400000 */
[----:B------:R-:W-:Y:S01]  /*2c20*/  LOP3.LUT R3, R3, 0xff800000, RZ, 0xc0, !PT ;  /* 0xff80000003037812 */ /* 0x000fe200078ec0ff */
[----:B------:R-:W-:Y:S01]  /*2c30*/  FMUL R13, R4, R45 ;  /* 0x0000002d040d7220 */ /* 0x000fe20000400000 */
[----:B------:R-:W-:Y:S01]  /*2c40*/  F2FP.PACK_AB R12, R12, R15 ;  /* 0x0000000f0c0c723e */ /* 0x000fe200000000ff */
[----:B------:R-:W-:Y:S01]  /*2c50*/  FMUL R16, R4, R53 ;  /* 0x0000003504107220 */ /* 0x000fe20000400000 */
[----:B------:R-:W-:Y:S01]  /*2c60*/  IADD3 R4, R2, -0x3f3504f3, RZ ;  /* 0xc0cafb0d02047810 */ /* 0x000fe20007ffe0ff */
[----:B------:R-:W-:Y:S01]  /*2c70*/  IMAD.HI R17, R17, 0x2, RZ ;  /* 0x0000000211117827 */ /* 0x000fe200078e02ff */
[----:B------:R-:W-:-:S02]  /*2c80*/  F2FP.PACK_AB R23, R7, R10 ;  /* 0x0000000a0717723e */ /* 0x000fc400000000ff */
[----:B------:R-:W-:Y:S01]  /*2c90*/  LOP3.LUT R7, R4, 0xff800000, RZ, 0xc0, !PT ;  /* 0xff80000004077812 */ /* 0x000fe200078ec0ff */
[----:B------:R-:W-:Y:S01]  /*2ca0*/  IMAD.IADD R4, R26, 0x1, -R3 ;  /* 0x000000011a047824 */ /* 0x000fe200078e0a03 */
[----:B------:R-:W-:Y:S02]  /*2cb0*/  F2FP.PACK_AB R22, R13, R16 ;  /* 0x000000100d16723e */ /* 0x000fe400000000ff */
[----:B------:R-:W-:Y:S02]  /*2cc0*/  F2FP.PACK_AB R13, R6, R9 ;  /* 0x00000009060d723e */ /* 0x000fe400000000ff */
[----:B------:R-:W-:Y:S01]  /*2cd0*/  IADD3 R6, R2, -R7, RZ ;  /* 0x8000000702067210 */ /* 0x000fe20007ffe0ff */
[----:B------:R-:W-:Y:S01]  /*2ce0*/  STS.64 [R19+0x100], R22 ;  /* 0x0001001613007388 */ /* 0x000fe20000000a00 */
[----:B------:R-:W-:Y:S01]  /*2cf0*/  F2FP.PACK_AB R15, R5, R8 ;  /* 0x00000008050f723e */ /* 0x000fe200000000ff */
[----:B------:R-:W-:Y:S01]  /*2d00*/  FADD R5, R4, -1 ;  /* 0xbf80000004057421 */ /* 0x000fe20000000000 */
[----:B------:R-:W-:Y:S01]  /*2d10*/  LOP3.LUT R10, R19, 0x40, RZ, 0x3c, !PT ;  /* 0x00000040130a7812 */ /* 0x000fe200078e3cff */
[----:B------:R-:W-:Y:S01]  /*2d20*/  FADD R9, R6, -1 ;  /* 0xbf80000006097421 */ /* 0x000fe20000000000 */
[----:B------:R-:W-:-:S02]  /*2d30*/  MOV R8, 0x3dc6b27f ;  /* 0x3dc6b27f00087802 */ /* 0x000fc40000000f00 */
[----:B------:R-:W-:Y:S01]  /*2d40*/  LOP3.LUT R11, R25, 0x38, RZ, 0xc0, !PT ;  /* 0x00000038190b7812 */ /* 0x000fe200078ec0ff */
[----:B------:R-:W-:Y:S01]  /*2d50*/  STS.64 [R10+0x400], R12 ;  /* 0x0004000c0a007388 */ /* 0x000fe20000000a00 */
[----:B------:R-:W-:Y:S01]  /*2d60*/  IADD3.X R18, R18, c[0x0][0x17c], R17, P2, P3 ;  /* 0x00005f0012127a10 */ /* 0x000fe200017e6411 */
[-C--:B------:R-:W-:Y:S01]  /*2d70*/  FFMA.FTZ R4, R5, R8.reuse, -0.16845393180847167969 ;  /* 0xbe2c7f3005047423 */ /* 0x080fe20000010008 */
[----:B------:R-:W-:Y:S01]  /*2d80*/  ISETP.GE.U32.AND P2, PT, R2, 0x7f800000, PT ;  /* 0x7f8000000200780c */ /* 0x000fe20003f46070 */
[----:B------:R0:W-:Y:S01]  /*2d90*/  STS.64 [R10+0x500], R14 ;  /* 0x0005000e0a007388 */ /* 0x0001e20000000a00 */
[----:B------:R-:W-:Y:S01]  /*2da0*/  FFMA.FTZ R6, R9, R8, -0.16845393180847167969 ;  /* 0xbe2c7f3009067423 */ /* 0x000fe20000010008 */
[----:B------:R-:W-:Y:S01]  /*2db0*/  SHF.R.U32.HI R16, RZ, 0x1, R121 ;  /* 0x00000001ff107819 */ /* 0x000fe20000011679 */
[----:B------:R-:W-:Y:S01]  /*2dc0*/  FFMA.FTZ R4, R5, R4, 0.1716887056827545166 ;  /* 0x3e2fcf2a05047423 */ /* 0x000fe20000010004 */
[----:B------:R-:W-:Y:S01]  /*2dd0*/  BAR.SYNC.DEFER_BLOCKING 0x0 ;  /* 0x0000000000007b1d */ /* 0x000fe20000010000 */
[----:B------:R-:W-:Y:S01]  /*2de0*/  FFMA.FTZ R6, R9, R6, 0.1716887056827545166 ;  /* 0x3e2fcf2a09067423 */ /* 0x000fe20000010006 */
[----:B------:R-:W-:Y:S01]  /*2df0*/  SHF.L.U32 R121, R121, 0x2, RZ ;  /* 0x0000000279797819 */ /* 0x000fe200000006ff */
[----:B------:R-:W-:Y:S01]  /*2e00*/  FFMA.FTZ R4, R5, R4, -0.17900948226451873779 ;  /* 0xbe374e4305047423 */ /* 0x000fe20000010004 */
[----:B------:R-:W-:Y:S01]  /*2e10*/  LOP3.LUT R16, R16, 0x4, RZ, 0xc0, !PT ;  /* 0x0000000410107812 */ /* 0x000fe200078ec0ff */
[----:B------:R-:W-:Y:S01]  /*2e20*/  FFMA.FTZ R8, R9, R6, -0.17900948226451873779 ;  /* 0xbe374e4309087423 */ /* 0x000fe20000010006 */
[----:B------:R-:W-:Y:S01]  /*2e30*/  LOP3.LUT R121, R121, 0x40, RZ, 0xc0, !PT ;  /* 0x0000004079797812 */ /* 0x000fe200078ec0ff */
[----:B------:R-:W-:-:S02]  /*2e40*/  FFMA.FTZ R6, R5, R4, 0.20512372255325317383 ;  /* 0x3e520bf405067423 */ /* 0x000fc40000010004 */
[----:B------:R-:W-:Y:S01]  /*2e50*/  FFMA.FTZ R8, R9, R8, 0.20512372255325317383 ;  /* 0x3e520bf409087423 */ /* 0x000fe20000010008 */
[----:B------:R1:W-:Y:S01]  /*2e60*/  I2F R4, R3 ;  /* 0x0000000300047306 */ /* 0x0003e20000201400 */
[----:B------:R-:W-:Y:S01]  /*2e70*/  FFMA.FTZ R6, R5, R6, -0.24046532809734344482 ;  /* 0xbe763c8b05067423 */ /* 0x000fe20000010006 */
[----:B------:R-:W-:Y:S01]  /*2e80*/  IADD3 R16, R121, R11, R16 ;  /* 0x0000000b79107210 */ /* 0x000fe20007ffe010 */
[----:B------:R-:W-:Y:S01]  /*2e90*/  FFMA.FTZ R8, R9, R8, -0.24046532809734344482 ;  /* 0xbe763c8b09087423 */ /* 0x000fe20000010008 */
[----:B------:R-:W-:Y:S01]  /*2ea0*/  @P2 MOV R11, 0x7f800000 ;  /* 0x7f800000000b2802 */ /* 0x000fe20000000f00 */
[----:B------:R-:W-:Y:S02]  /*2eb0*/  FFMA.FTZ R6, R5, R6, 0.28857114911079406738 ;  /* 0x3e93bf9905067423 */ /* 0x000fe40000010006 */
[----:B0-----:R-:W-:Y:S02]  /*2ec0*/  FFMA.FTZ R10, R9, R8, 0.28857114911079406738 ;  /* 0x3e93bf99090a7423 */ /* 0x001fe40000010008 */
[----:B------:R-:W-:Y:S01]  /*2ed0*/  FFMA.FTZ R6, R5, R6, -0.36067417263984680176 ;  /* 0xbeb8aa4905067423 */ /* 0x000fe20000010006 */
[----:B------:R0:W2:Y:S01]  /*2ee0*/  I2F R8, R7 ;  /* 0x0000000700087306 */ /* 0x0000a20000201400 */
[----:B------:R-:W-:Y:S01]  /*2ef0*/  FFMA.FTZ R10, R9, R10, -0.36067417263984680176 ;  /* 0xbeb8aa49090a7423 */ /* 0x000fe2000001000a */
[----:B-1----:R-:W-:Y:S01]  /*2f00*/  FSEL R3, RZ, -23, P1 ;  /* 0xc1b80000ff037808 */ /* 0x002fe20000800000 */
[----:B------:R-:W-:Y:S01]  /*2f10*/  FFMA.FTZ R6, R5, R6, 0.48089820146560668945 ;  /* 0x3ef6384a05067423 */ /* 0x000fe20000010006 */
[----:B------:R-:W1:Y:S01]  /*2f20*/  LDS.64 R24, [R24] ;  /* 0x0000000018187984 */ /* 0x000e620000000a00 */
[----:B------:R-:W-:Y:S01]  /*2f30*/  FFMA.FTZ R10, R9, R10, 0.48089820146560668945 ;  /* 0x3ef6384a090a7423 */ /* 0x000fe2000001000a */
[----:B------:R-:W-:Y:S01]  /*2f40*/  ISETP.GE.U32.AND P1, PT, R26, 0x7f800000, PT ;  /* 0x7f8000001a00780c */ /* 0x000fe20003f26070 */
[----:B------:R-:W-:-:S02]  /*2f50*/  FFMA.FTZ R6, R5, R6, -0.72134751081466674805 ;  /* 0xbf38aa3b05067423 */ /* 0x000fc40000010006 */
[----:B------:R-:W-:Y:S01]  /*2f60*/  FFMA.FTZ R10, R9, R10, -0.72134751081466674805 ;  /* 0xbf38aa3b090a7423 */ /* 0x000fe2000001000a */
[----:B0-----:R-:W-:Y:S01]  /*2f70*/  FSEL R7, RZ, -23, P0 ;  /* 0xc1b80000ff077808 */ /* 0x001fe20000000000 */
[----:B------:R-:W-:Y:S01]  /*2f80*/  FMUL R6, R5, R6 ;  /* 0x0000000605067220 */ /* 0x000fe20000400000 */
[----:B------:R-:W-:Y:S01]  /*2f90*/  FSETP.NEU.AND P0, PT, R26, RZ, PT ;  /* 0x000000ff1a00720b */ /* 0x000fe20003f0d000 */
[----:B------:R-:W-:Y:S02]  /*2fa0*/  FMUL R10, R9, R10 ;  /* 0x0000000a090a7220 */ /* 0x000fe40000400000 */
[----:B------:R-:W-:Y:S02]  /*2fb0*/  FMUL R6, R5, R6 ;  /* 0x0000000605067220 */ /* 0x000fe40000400000 */
[----:B------:R-:W-:Y:S02]  /*2fc0*/  FMUL R10, R9, R10 ;  /* 0x0000000a090a7220 */ /* 0x000fe40000400000 */
[----:B------:R-:W-:-:S02]  /*2fd0*/  FFMA.FTZ R6, R5, 1.4426950216293334961, R6 ;  /* 0x3fb8aa3b05067823 */ /* 0x000fc40000010006 */
[----:B--2---:R-:W-:Y:S01]  /*2fe0*/  FFMA.FTZ R7, R8, 1.1920928955078125e-07, R7 ;  /* 0x3400000008077823 */ /* 0x004fe20000010007 */
[----:B------:R-:W-:Y:S01]  /*2ff0*/  MOV R8, c[0x0][0x1c8] ;  /* 0x0000720000087a02 */ /* 0x000fe20000000f00 */
[----:B------:R-:W-:Y:S02]  /*3000*/  FFMA.FTZ R10, R9, 1.4426950216293334961, R10 ;  /* 0x3fb8aa3b090a7823 */ /* 0x000fe4000001000a */
[----:B------:R-:W-:Y:S02]  /*3010*/  IMAD R5, R120, c[0x0][0x1c8], RZ ;  /* 0x0000720078057a24 */ /* 0x000fe400078e02ff */
[----:B------:R-:W-:Y:S02]  /*3020*/  FFMA.FTZ R3, R4, 1.1920928955078125e-07, R3 ;  /* 0x3400000004037823 */ /* 0x000fe40000010003 */
[----:B------:R-:W-:Y:S01]  /*3030*/  FADD R12, R7, R10 ;  /* 0x0000000a070c7221 */ /* 0x000fe20000000000 */
[----:B------:R-:W-:Y:S01]  /*3040*/  LEA R7, R8, R5, 0x3 ;  /* 0x0000000508077211 */ /* 0x000fe200078e18ff */
[----:B------:R-:W-:Y:S01]  /*3050*/  @P1 IMAD.MOV.U32 R4, RZ, RZ, 0x7f800000 ;  /* 0x7f800000ff041424 */ /* 0x000fe200078e00ff */
[----:B------:R-:W-:Y:S01]  /*3060*/  LEA R10, P5, R125, R0, 0x1 ;  /* 0x000000007d0a7211 */ /* 0x000fe200078a08ff */
[----:B------:R-:W-:-:S02]  /*3070*/  FADD R3, R3, R6 ;  /* 0x0000000603037221 */ /* 0x000fc40000000000 */
[----:B------:R-:W-:Y:S01]  /*3080*/  @P1 FFMA.FTZ R3, R26, R4, +INF ;  /* 0x7f8000001a031423 */ /* 0x000fe20000010004 */
[-C--:B------:R-:W-:Y:S01]  /*3090*/  LEA R4, P1, R5, R0.reuse, 0x1 ;  /* 0x0000000005047211 */ /* 0x080fe200078208ff */
[----:B------:R-:W-:Y:S02]  /*30a0*/  IMAD R9, R8, 0x8, R7 ;  /* 0x0000000808097824 */ /* 0x000fe400078e0207 */
[----:B------:R-:W-:Y:S01]  /*30b0*/  @P2 FFMA.FTZ R12, R2, R11, +INF ;  /* 0x7f800000020c2423 */ /* 0x000fe2000001000b */
[----:B------:R-:W-:Y:S02]  /*30c0*/  LEA R6, P2, R7, R0, 0x1 ;  /* 0x0000000007067211 */ /* 0x000fe400078408ff */
[----:B------:R-:W-:Y:S02]  /*30d0*/  LEA.HI.X.SX32 R5, R5, R18, 0x1, P1 ;  /* 0x0000001205057211 */ /* 0x000fe400008f0eff */
[----:B------:R-:W-:Y:S02]  /*30e0*/  LEA R8, P3, R9, R0, 0x1 ;  /* 0x0000000009087211 */ /* 0x000fe400078608ff */
[----:B------:R-:W-:Y:S01]  /*30f0*/  LEA.HI.X.SX32 R7, R7, R18, 0x1, P2 ;  /* 0x0000001207077211 */ /* 0x000fe200010f0eff */
[----:B-1----:R0:W-:Y:S01]  /*3100*/  STG.E.U16 [R4.64], R24 ;  /* 0x0000001804007986 */ /* 0x0021e2000c101506 */
[----:B------:R-:W-:-:S02]  /*3110*/  PRMT R0, R24, 0x7632, R0 ;  /* 0x0000763218007816 */ /* 0x000fc40000000000 */
[-C--:B------:R-:W-:Y:S02]  /*3120*/  LEA.HI.X.SX32 R9, R9, R18.reuse, 0x1, P3 ;  /* 0x0000001209097211 */ /* 0x080fe400018f0eff */
[----:B------:R-:W-:Y:S01]  /*3130*/  LEA.HI.X.SX32 R11, R125, R18, 0x1, P5 ;  /* 0x000000127d0b7211 */ /* 0x000fe200028f0eff */
[----:B------:R1:W-:Y:S01]  /*3140*/  STG.E.U16 [R6.64], R0 ;  /* 0x0000000006007986 */ /* 0x0003e2000c101506 */
[----:B------:R-:W-:Y:S02]  /*3150*/  FSETP.NEU.AND P1, PT, R2, RZ, PT ;  /* 0x000000ff0200720b */ /* 0x000fe40003f2d000 */
[----:B------:R-:W-:Y:S01]  /*3160*/  FSEL R3, R3, -INF , P0 ;  /* 0xff80000003037808 */ /* 0x000fe20000000000 */
[----:B------:R1:W-:Y:S01]  /*3170*/  STG.E.U16 [R8.64], R25 ;  /* 0x0000001908007986 */ /* 0x0003e2000c101506 */
[----:B------:R-:W-:Y:S02]  /*3180*/  FSEL R12, R12, -INF , P1 ;  /* 0xff8000000c0c7808 */ /* 0x000fe40000800000 */
[----:B0-----:R-:W-:Y:S01]  /*3190*/  PRMT R5, R25, 0x7632, R5 ;  /* 0x0000763219057816 */ /* 0x001fe20000000005 */
[----:B------:R-:W-:-:S02]  /*31a0*/  FFMA R60, R3, 0.69314718246459960938, R70 ;  /* 0x3f317218033c7823 */ /* 0x000fc40000000046 */
[----:B------:R-:W-:Y:S02]  /*31b0*/  FFMA R61, R12, 0.69314718246459960938, R61 ;  /* 0x3f3172180c3d7823 */ /* 0x000fe4000000003d */
[----:B------:R1:W-:Y:S04]  /*31c0*/  STG.E.U16 [R10.64], R5 ;  /* 0x000000050a007986 */ /* 0x0003e8000c101506 */
[----:B------:R-:W-:Y:S06]  /*31d0*/  BAR.SYNC.DEFER_BLOCKING 0x0 ;  /* 0x0000000000007b1d */ /* 0x000fec0000010000 */
[----:B------:R1:W-:Y:S04]  /*31e0*/  STS.64 [R124], R60 ;  /* 0x0000003c7c007388 */ /* 0x0003e80000000a00 */
[----:B------:R-:W-:Y:S06]  /*31f0*/  BAR.SYNC.DEFER_BLOCKING 0x0 ;  /* 0x0000000000007b1d */ /* 0x000fec0000010000 */
[----:B------:R-:W-:Y:S05]  /*3200*/  @P4 EXIT ;  /* 0x000000000000494d */ /* 0x000fea0003800000 */
[----:B-1----:R-:W0:Y:S01]  /*3210*/  LDS R5, [R16] ;  /* 0x0000000010057984 */ /* 0x002e220000000800 */
[----:B------:R-:W-:Y:S01]  /*3220*/  IMAD R0, R27, c[0x0][0x1cc], RZ ;  /* 0x000073001b007a24 */ /* 0x000fe200078e02ff */
[C---:B------:R-:W-:Y:S01]  /*3230*/  SHF.L.U32 R3, R117.reuse, 0x2, RZ ;  /* 0x0000000275037819 */ /* 0x040fe200000006ff */
[----:B------:R-:W-:-:S03]  /*3240*/  IMAD.HI R117, R117, 0x4, RZ ;  /* 0x0000000475757827 */ /* 0x000fc600078e02ff */
[C---:B------:R-:W-:Y:S01]  /*3250*/  SHF.L.U32 R2, R0.reuse, 0x2, RZ ;  /* 0x0000000200027819 */ /* 0x040fe200000006ff */
[----:B------:R-:W-:-:S03]  /*3260*/  IMAD.HI R0, R0, 0x4, RZ ;  /* 0x0000000400007827 */ /* 0x000fc600078e02ff */
[----:B------:R-:W-:-:S04]  /*3270*/  IADD3 R2, P0, P1, R3, c[0x0][0x180], R2 ;  /* 0x0000600003027a10 */ /* 0x000fc8000791e002 */
[----:B------:R-:W-:-:S05]  /*3280*/  IADD3.X R3, R117, c[0x0][0x184], R0, P0, P1 ;  /* 0x0000610075037a10 */ /* 0x000fca00007e2400 */
[----:B0-----:R-:W-:Y:S01]  /*3290*/  STG.E [R2.64], R5 ;  /* 0x0000000502007986 */ /* 0x001fe2000c101906 */
[----:B------:R-:W-:Y:S05]  /*32a0*/  EXIT ;  /* 0x000000000000794d */ /* 0x000fea0003800000 */
.L_x_2:
[----:B------:R-:W-:-:S00]  /*32b0*/  BRA `(.L_x_2) ;  /* 0xfffffff000007947 */ /* 0x000fc0000383ffff */
[----:B------:R-:W-:-:S00]  /*32c0*/  NOP ;  /* 0x0000000000007918 */ /* 0x000fc00000000000 */
        /* <DEDUP_REMOVED lines=11> */
.L_x_3:


//--------------------- .nv.global.init           --------------------------
	.section	.nv.global.init,"aw",@progbits
.nv.global.init:
	.type		_$_str,@object
	.size		_$_str,(.L_0 - _$_str)
_$_str:
        /*0000*/ 	.byte	0x5f, 0x5f, 0x43, 0x55, 0x44, 0x41, 0x5f, 0x46, 0x54, 0x5a, 0x00
.L_0:


//--------------------- .nv.shared.attn_fwd       --------------------------
	.section	.nv.shared.attn_fwd,"aw",@nobits
	.sectionflags	@""
	.align	16
